//
// Generated by NVIDIA NVVM Compiler
//
// Compiler Build ID: CL-36424714
// Cuda compilation tools, release 13.0, V13.0.88
// Based on NVVM 20.0.0
//

.version 9.0
.target sm_100
.address_size 64

	// .globl	_Z20initUnionFind_kernelPjPii
.func  (.param .b32 func_retval0) _ZN9UnionFind4findEj
(
	.param .b64 _ZN9UnionFind4findEj_param_0,
	.param .b32 _ZN9UnionFind4findEj_param_1
)
;
.global .align 1 .b8 _ZN34_INTERNAL_0e153280_4_k_cu_b35867cd4cuda3std3__45__cpo5beginE[1];
.global .align 1 .b8 _ZN34_INTERNAL_0e153280_4_k_cu_b35867cd4cuda3std3__45__cpo3endE[1];
.global .align 1 .b8 _ZN34_INTERNAL_0e153280_4_k_cu_b35867cd4cuda3std3__45__cpo6cbeginE[1];
.global .align 1 .b8 _ZN34_INTERNAL_0e153280_4_k_cu_b35867cd4cuda3std3__45__cpo4cendE[1];
.global .align 1 .b8 _ZN34_INTERNAL_0e153280_4_k_cu_b35867cd4cuda3std3__45__cpo6rbeginE[1];
.global .align 1 .b8 _ZN34_INTERNAL_0e153280_4_k_cu_b35867cd4cuda3std3__45__cpo4rendE[1];
.global .align 1 .b8 _ZN34_INTERNAL_0e153280_4_k_cu_b35867cd4cuda3std3__45__cpo7crbeginE[1];
.global .align 1 .b8 _ZN34_INTERNAL_0e153280_4_k_cu_b35867cd4cuda3std3__45__cpo5crendE[1];
.global .align 1 .b8 _ZN34_INTERNAL_0e153280_4_k_cu_b35867cd4cuda3std3__436_GLOBAL__N__0e153280_4_k_cu_b35867cd6ignoreE[1];
.global .align 1 .b8 _ZN34_INTERNAL_0e153280_4_k_cu_b35867cd4cuda3std3__419piecewise_constructE[1];
.global .align 1 .b8 _ZN34_INTERNAL_0e153280_4_k_cu_b35867cd4cuda3std3__48in_placeE[1];
.global .align 1 .b8 _ZN34_INTERNAL_0e153280_4_k_cu_b35867cd4cuda3std3__420unreachable_sentinelE[1];
.global .align 1 .b8 _ZN34_INTERNAL_0e153280_4_k_cu_b35867cd4cuda3std3__47nulloptE[1];
.global .align 1 .b8 _ZN34_INTERNAL_0e153280_4_k_cu_b35867cd4cuda3std3__48unexpectE[1];
.global .align 1 .b8 _ZN34_INTERNAL_0e153280_4_k_cu_b35867cd4cuda3std6ranges3__45__cpo4swapE[1];
.global .align 1 .b8 _ZN34_INTERNAL_0e153280_4_k_cu_b35867cd4cuda3std6ranges3__45__cpo9iter_moveE[1];
.global .align 1 .b8 _ZN34_INTERNAL_0e153280_4_k_cu_b35867cd4cuda3std6ranges3__45__cpo5beginE[1];
.global .align 1 .b8 _ZN34_INTERNAL_0e153280_4_k_cu_b35867cd4cuda3std6ranges3__45__cpo3endE[1];
.global .align 1 .b8 _ZN34_INTERNAL_0e153280_4_k_cu_b35867cd4cuda3std6ranges3__45__cpo6cbeginE[1];
.global .align 1 .b8 _ZN34_INTERNAL_0e153280_4_k_cu_b35867cd4cuda3std6ranges3__45__cpo4cendE[1];
.global .align 1 .b8 _ZN34_INTERNAL_0e153280_4_k_cu_b35867cd4cuda3std6ranges3__45__cpo7advanceE[1];
.global .align 1 .b8 _ZN34_INTERNAL_0e153280_4_k_cu_b35867cd4cuda3std6ranges3__45__cpo9iter_swapE[1];
.global .align 1 .b8 _ZN34_INTERNAL_0e153280_4_k_cu_b35867cd4cuda3std6ranges3__45__cpo4nextE[1];
.global .align 1 .b8 _ZN34_INTERNAL_0e153280_4_k_cu_b35867cd4cuda3std6ranges3__45__cpo4prevE[1];
.global .align 1 .b8 _ZN34_INTERNAL_0e153280_4_k_cu_b35867cd4cuda3std6ranges3__45__cpo4dataE[1];
.global .align 1 .b8 _ZN34_INTERNAL_0e153280_4_k_cu_b35867cd4cuda3std6ranges3__45__cpo5cdataE[1];
.global .align 1 .b8 _ZN34_INTERNAL_0e153280_4_k_cu_b35867cd4cuda3std6ranges3__45__cpo4sizeE[1];
.global .align 1 .b8 _ZN34_INTERNAL_0e153280_4_k_cu_b35867cd4cuda3std6ranges3__45__cpo5ssizeE[1];
.global .align 1 .b8 _ZN34_INTERNAL_0e153280_4_k_cu_b35867cd4cuda3std6ranges3__45__cpo8distanceE[1];
.global .align 1 .b8 _ZN34_INTERNAL_0e153280_4_k_cu_b35867cd6thrust24THRUST_300001_SM_1000_NS8cuda_cub3parE[1];
.global .align 1 .b8 _ZN34_INTERNAL_0e153280_4_k_cu_b35867cd6thrust24THRUST_300001_SM_1000_NS8cuda_cub10par_nosyncE[1];
.global .align 1 .b8 _ZN34_INTERNAL_0e153280_4_k_cu_b35867cd6thrust24THRUST_300001_SM_1000_NS6system6detail10sequential3seqE[1];
.global .align 1 .b8 _ZN34_INTERNAL_0e153280_4_k_cu_b35867cd6thrust24THRUST_300001_SM_1000_NS6system3cpp3parE[1];
.global .align 1 .b8 _ZN34_INTERNAL_0e153280_4_k_cu_b35867cd6thrust24THRUST_300001_SM_1000_NS12placeholders2_1E[1];
.global .align 1 .b8 _ZN34_INTERNAL_0e153280_4_k_cu_b35867cd6thrust24THRUST_300001_SM_1000_NS12placeholders2_2E[1];
.global .align 1 .b8 _ZN34_INTERNAL_0e153280_4_k_cu_b35867cd6thrust24THRUST_300001_SM_1000_NS12placeholders2_3E[1];
.global .align 1 .b8 _ZN34_INTERNAL_0e153280_4_k_cu_b35867cd6thrust24THRUST_300001_SM_1000_NS12placeholders2_4E[1];
.global .align 1 .b8 _ZN34_INTERNAL_0e153280_4_k_cu_b35867cd6thrust24THRUST_300001_SM_1000_NS12placeholders2_5E[1];
.global .align 1 .b8 _ZN34_INTERNAL_0e153280_4_k_cu_b35867cd6thrust24THRUST_300001_SM_1000_NS12placeholders2_6E[1];
.global .align 1 .b8 _ZN34_INTERNAL_0e153280_4_k_cu_b35867cd6thrust24THRUST_300001_SM_1000_NS12placeholders2_7E[1];
.global .align 1 .b8 _ZN34_INTERNAL_0e153280_4_k_cu_b35867cd6thrust24THRUST_300001_SM_1000_NS12placeholders2_8E[1];
.global .align 1 .b8 _ZN34_INTERNAL_0e153280_4_k_cu_b35867cd6thrust24THRUST_300001_SM_1000_NS12placeholders2_9E[1];
.global .align 1 .b8 _ZN34_INTERNAL_0e153280_4_k_cu_b35867cd6thrust24THRUST_300001_SM_1000_NS12placeholders3_10E[1];
.global .align 1 .b8 _ZN34_INTERNAL_0e153280_4_k_cu_b35867cd6thrust24THRUST_300001_SM_1000_NS3seqE[1];
.global .align 1 .b8 _ZN34_INTERNAL_0e153280_4_k_cu_b35867cd6thrust24THRUST_300001_SM_1000_NS6deviceE[1];

.visible .entry _Z20initUnionFind_kernelPjPii(
	.param .u64 .ptr .align 1 _Z20initUnionFind_kernelPjPii_param_0,
	.param .u64 .ptr .align 1 _Z20initUnionFind_kernelPjPii_param_1,
	.param .u32 _Z20initUnionFind_kernelPjPii_param_2
)
{
	.reg .pred 	%p<2>;
	.reg .b32 	%r<7>;
	.reg .b64 	%rd<8>;

	ld.param.u64 	%rd1, [_Z20initUnionFind_kernelPjPii_param_0];
	ld.param.u64 	%rd2, [_Z20initUnionFind_kernelPjPii_param_1];
	ld.param.u32 	%r2, [_Z20initUnionFind_kernelPjPii_param_2];
	mov.u32 	%r3, %ctaid.x;
	mov.u32 	%r4, %ntid.x;
	mov.u32 	%r5, %tid.x;
	mad.lo.s32 	%r1, %r3, %r4, %r5;
	setp.ge.s32 	%p1, %r1, %r2;
	@%p1 bra 	$L__BB0_2;
	cvta.to.global.u64 	%rd3, %rd1;
	cvta.to.global.u64 	%rd4, %rd2;
	mul.wide.s32 	%rd5, %r1, 4;
	add.s64 	%rd6, %rd3, %rd5;
	st.global.u32 	[%rd6], %r1;
	add.s64 	%rd7, %rd4, %rd5;
	mov.b32 	%r6, 0;
	st.global.u32 	[%rd7], %r6;
$L__BB0_2:
	ret;

}
	// .globl	_Z24buildConnectivity_kernelPKjiiiPjPi
.visible .entry _Z24buildConnectivity_kernelPKjiiiPjPi(
	.param .u64 .ptr .align 1 _Z24buildConnectivity_kernelPKjiiiPjPi_param_0,
	.param .u32 _Z24buildConnectivity_kernelPKjiiiPjPi_param_1,
	.param .u32 _Z24buildConnectivity_kernelPKjiiiPjPi_param_2,
	.param .u32 _Z24buildConnectivity_kernelPKjiiiPjPi_param_3,
	.param .u64 .ptr .align 1 _Z24buildConnectivity_kernelPKjiiiPjPi_param_4,
	.param .u64 .ptr .align 1 _Z24buildConnectivity_kernelPKjiiiPjPi_param_5
)
{
	.local .align 8 .b8 	__local_depot1[24];
	.reg .b64 	%SP;
	.reg .b64 	%SPL;
	.reg .pred 	%p<41>;
	.reg .b32 	%r<58>;
	.reg .b64 	%rd<69>;

	mov.u64 	%SPL, __local_depot1;
	cvta.local.u64 	%SP, %SPL;
	ld.param.u64 	%rd11, [_Z24buildConnectivity_kernelPKjiiiPjPi_param_0];
	ld.param.u32 	%r22, [_Z24buildConnectivity_kernelPKjiiiPjPi_param_1];
	ld.param.u32 	%r23, [_Z24buildConnectivity_kernelPKjiiiPjPi_param_2];
	ld.param.u32 	%r25, [_Z24buildConnectivity_kernelPKjiiiPjPi_param_3];
	ld.param.u64 	%rd9, [_Z24buildConnectivity_kernelPKjiiiPjPi_param_4];
	ld.param.u64 	%rd10, [_Z24buildConnectivity_kernelPKjiiiPjPi_param_5];
	cvta.to.global.u64 	%rd1, %rd9;
	cvta.to.global.u64 	%rd2, %rd10;
	cvta.to.global.u64 	%rd3, %rd11;
	mov.u32 	%r26, %ctaid.x;
	mov.u32 	%r27, %ntid.x;
	mov.u32 	%r28, %tid.x;
	mad.lo.s32 	%r1, %r26, %r27, %r28;
	mov.u32 	%r29, %ctaid.y;
	mov.u32 	%r30, %ntid.y;
	mov.u32 	%r31, %tid.y;
	mad.lo.s32 	%r32, %r29, %r30, %r31;
	setp.ge.s32 	%p1, %r1, %r23;
	setp.ge.s32 	%p2, %r32, %r25;
	or.pred  	%p3, %p1, %p2;
	@%p3 bra 	$L__BB1_34;
	mul.lo.s32 	%r3, %r22, %r32;
	cvt.s64.s32 	%rd12, %r3;
	add.s64 	%rd4, %rd3, %rd12;
	mul.wide.s32 	%rd13, %r1, 4;
	add.s64 	%rd14, %rd4, %rd13;
	ld.global.u32 	%r4, [%rd14];
	setp.eq.s32 	%p4, %r4, 0;
	@%p4 bra 	$L__BB1_34;
	add.u64 	%rd15, %SP, 0;
	add.u64 	%rd16, %SPL, 0;
	st.local.u64 	[%rd16], %rd9;
	st.local.u64 	[%rd16+8], %rd10;
	mov.b32 	%r33, 65536;
	st.local.u32 	[%rd16+16], %r33;
	setp.lt.s32 	%p5, %r1, 1;
	setp.gt.s32 	%p6, %r1, %r23;
	or.pred  	%p7, %p5, %p6;
	@%p7 bra 	$L__BB1_10;
	add.s32 	%r34, %r1, -1;
	mul.wide.u32 	%rd17, %r34, 4;
	add.s64 	%rd18, %rd4, %rd17;
	ld.global.u32 	%r35, [%rd18];
	setp.ne.s32 	%p8, %r35, %r4;
	setp.gt.u32 	%p9, %r35, 65535;
	or.pred  	%p10, %p8, %p9;
	@%p10 bra 	$L__BB1_10;
	{ // callseq 0, 0
	.param .b64 param0;
	st.param.b64 	[param0], %rd15;
	.param .b32 param1;
	st.param.b32 	[param1], %r4;
	.param .b32 retval0;
	call.uni (retval0), 
	_ZN9UnionFind4findEj, 
	(
	param0, 
	param1
	);
	ld.param.b32 	%r36, [retval0];
	} // callseq 0
	{ // callseq 1, 0
	.param .b64 param0;
	st.param.b64 	[param0], %rd15;
	.param .b32 param1;
	st.param.b32 	[param1], %r4;
	.param .b32 retval0;
	call.uni (retval0), 
	_ZN9UnionFind4findEj, 
	(
	param0, 
	param1
	);
	ld.param.b32 	%r37, [retval0];
	} // callseq 1
	setp.eq.s32 	%p11, %r36, %r37;
	@%p11 bra 	$L__BB1_10;
	mul.wide.u32 	%rd20, %r36, 4;
	add.s64 	%rd5, %rd2, %rd20;
	ld.global.u32 	%r7, [%rd5];
	mul.wide.u32 	%rd21, %r37, 4;
	add.s64 	%rd22, %rd2, %rd21;
	ld.global.u32 	%r8, [%rd22];
	setp.ge.s32 	%p12, %r7, %r8;
	@%p12 bra 	$L__BB1_7;
	add.s64 	%rd28, %rd1, %rd20;
	st.global.u32 	[%rd28], %r37;
	bra.uni 	$L__BB1_10;
$L__BB1_7:
	setp.le.s32 	%p13, %r7, %r8;
	@%p13 bra 	$L__BB1_9;
	add.s64 	%rd26, %rd1, %rd21;
	st.global.u32 	[%rd26], %r36;
	bra.uni 	$L__BB1_10;
$L__BB1_9:
	add.s64 	%rd24, %rd1, %rd21;
	st.global.u32 	[%rd24], %r36;
	ld.global.u32 	%r38, [%rd5];
	add.s32 	%r39, %r38, 1;
	st.global.u32 	[%rd5], %r39;
$L__BB1_10:
	add.s32 	%r9, %r1, 1;
	setp.lt.s32 	%p14, %r1, -1;
	setp.ge.s32 	%p15, %r9, %r23;
	or.pred  	%p16, %p14, %p15;
	@%p16 bra 	$L__BB1_18;
	mul.wide.u32 	%rd29, %r9, 4;
	add.s64 	%rd30, %rd4, %rd29;
	ld.global.u32 	%r40, [%rd30];
	setp.ne.s32 	%p17, %r40, %r4;
	setp.gt.u32 	%p18, %r40, 65535;
	or.pred  	%p19, %p17, %p18;
	@%p19 bra 	$L__BB1_18;
	{ // callseq 2, 0
	.param .b64 param0;
	st.param.b64 	[param0], %rd15;
	.param .b32 param1;
	st.param.b32 	[param1], %r4;
	.param .b32 retval0;
	call.uni (retval0), 
	_ZN9UnionFind4findEj, 
	(
	param0, 
	param1
	);
	ld.param.b32 	%r41, [retval0];
	} // callseq 2
	{ // callseq 3, 0
	.param .b64 param0;
	st.param.b64 	[param0], %rd15;
	.param .b32 param1;
	st.param.b32 	[param1], %r4;
	.param .b32 retval0;
	call.uni (retval0), 
	_ZN9UnionFind4findEj, 
	(
	param0, 
	param1
	);
	ld.param.b32 	%r42, [retval0];
	} // callseq 3
	setp.eq.s32 	%p20, %r41, %r42;
	@%p20 bra 	$L__BB1_18;
	mul.wide.u32 	%rd32, %r41, 4;
	add.s64 	%rd6, %rd2, %rd32;
	ld.global.u32 	%r12, [%rd6];
	mul.wide.u32 	%rd33, %r42, 4;
	add.s64 	%rd34, %rd2, %rd33;
	ld.global.u32 	%r13, [%rd34];
	setp.lt.s32 	%p21, %r12, %r13;
	@%p21 bra 	$L__BB1_17;
	setp.gt.s32 	%p22, %r12, %r13;
	@%p22 bra 	$L__BB1_16;
	add.s64 	%rd36, %rd1, %rd33;
	st.global.u32 	[%rd36], %r41;
	ld.global.u32 	%r43, [%rd6];
	add.s32 	%r44, %r43, 1;
	st.global.u32 	[%rd6], %r44;
	bra.uni 	$L__BB1_18;
$L__BB1_16:
	add.s64 	%rd38, %rd1, %rd33;
	st.global.u32 	[%rd38], %r41;
	bra.uni 	$L__BB1_18;
$L__BB1_17:
	add.s64 	%rd40, %rd1, %rd32;
	st.global.u32 	[%rd40], %r42;
$L__BB1_18:
	setp.lt.s32 	%p23, %r1, 0;
	add.s32 	%r45, %r32, -1;
	setp.ge.u32 	%p24, %r45, %r25;
	or.pred  	%p25, %p23, %p24;
	@%p25 bra 	$L__BB1_26;
	sub.s32 	%r46, %r3, %r22;
	cvt.s64.s32 	%rd41, %r46;
	add.s64 	%rd42, %rd3, %rd41;
	mul.wide.u32 	%rd43, %r1, 4;
	add.s64 	%rd44, %rd42, %rd43;
	ld.global.u32 	%r47, [%rd44];
	setp.ne.s32 	%p26, %r47, %r4;
	setp.gt.u32 	%p27, %r47, 65535;
	or.pred  	%p28, %p26, %p27;
	@%p28 bra 	$L__BB1_26;
	{ // callseq 4, 0
	.param .b64 param0;
	st.param.b64 	[param0], %rd15;
	.param .b32 param1;
	st.param.b32 	[param1], %r4;
	.param .b32 retval0;
	call.uni (retval0), 
	_ZN9UnionFind4findEj, 
	(
	param0, 
	param1
	);
	ld.param.b32 	%r48, [retval0];
	} // callseq 4
	{ // callseq 5, 0
	.param .b64 param0;
	st.param.b64 	[param0], %rd15;
	.param .b32 param1;
	st.param.b32 	[param1], %r4;
	.param .b32 retval0;
	call.uni (retval0), 
	_ZN9UnionFind4findEj, 
	(
	param0, 
	param1
	);
	ld.param.b32 	%r49, [retval0];
	} // callseq 5
	setp.eq.s32 	%p29, %r48, %r49;
	@%p29 bra 	$L__BB1_26;
	mul.wide.u32 	%rd46, %r48, 4;
	add.s64 	%rd7, %rd2, %rd46;
	ld.global.u32 	%r16, [%rd7];
	mul.wide.u32 	%rd47, %r49, 4;
	add.s64 	%rd48, %rd2, %rd47;
	ld.global.u32 	%r17, [%rd48];
	setp.lt.s32 	%p30, %r16, %r17;
	@%p30 bra 	$L__BB1_25;
	setp.gt.s32 	%p31, %r16, %r17;
	@%p31 bra 	$L__BB1_24;
	add.s64 	%rd50, %rd1, %rd47;
	st.global.u32 	[%rd50], %r48;
	ld.global.u32 	%r50, [%rd7];
	add.s32 	%r51, %r50, 1;
	st.global.u32 	[%rd7], %r51;
	bra.uni 	$L__BB1_26;
$L__BB1_24:
	add.s64 	%rd52, %rd1, %rd47;
	st.global.u32 	[%rd52], %r48;
	bra.uni 	$L__BB1_26;
$L__BB1_25:
	add.s64 	%rd54, %rd1, %rd46;
	st.global.u32 	[%rd54], %r49;
$L__BB1_26:
	setp.lt.s32 	%p32, %r1, 0;
	add.s32 	%r52, %r32, 1;
	setp.ge.u32 	%p33, %r52, %r25;
	or.pred  	%p34, %p32, %p33;
	@%p34 bra 	$L__BB1_34;
	cvt.s64.s32 	%rd55, %r22;
	add.s64 	%rd56, %rd4, %rd55;
	mul.wide.u32 	%rd57, %r1, 4;
	add.s64 	%rd58, %rd56, %rd57;
	ld.global.u32 	%r53, [%rd58];
	setp.ne.s32 	%p35, %r53, %r4;
	setp.gt.u32 	%p36, %r53, 65535;
	or.pred  	%p37, %p35, %p36;
	@%p37 bra 	$L__BB1_34;
	{ // callseq 6, 0
	.param .b64 param0;
	st.param.b64 	[param0], %rd15;
	.param .b32 param1;
	st.param.b32 	[param1], %r4;
	.param .b32 retval0;
	call.uni (retval0), 
	_ZN9UnionFind4findEj, 
	(
	param0, 
	param1
	);
	ld.param.b32 	%r54, [retval0];
	} // callseq 6
	{ // callseq 7, 0
	.param .b64 param0;
	st.param.b64 	[param0], %rd15;
	.param .b32 param1;
	st.param.b32 	[param1], %r4;
	.param .b32 retval0;
	call.uni (retval0), 
	_ZN9UnionFind4findEj, 
	(
	param0, 
	param1
	);
	ld.param.b32 	%r55, [retval0];
	} // callseq 7
	setp.eq.s32 	%p38, %r54, %r55;
	@%p38 bra 	$L__BB1_34;
	mul.wide.u32 	%rd60, %r54, 4;
	add.s64 	%rd8, %rd2, %rd60;
	ld.global.u32 	%r20, [%rd8];
	mul.wide.u32 	%rd61, %r55, 4;
	add.s64 	%rd62, %rd2, %rd61;
	ld.global.u32 	%r21, [%rd62];
	setp.lt.s32 	%p39, %r20, %r21;
	@%p39 bra 	$L__BB1_33;
	setp.gt.s32 	%p40, %r20, %r21;
	@%p40 bra 	$L__BB1_32;
	add.s64 	%rd64, %rd1, %rd61;
	st.global.u32 	[%rd64], %r54;
	ld.global.u32 	%r56, [%rd8];
	add.s32 	%r57, %r56, 1;
	st.global.u32 	[%rd8], %r57;
	bra.uni 	$L__BB1_34;
$L__BB1_32:
	add.s64 	%rd66, %rd1, %rd61;
	st.global.u32 	[%rd66], %r54;
	bra.uni 	$L__BB1_34;
$L__BB1_33:
	add.s64 	%rd68, %rd1, %rd60;
	st.global.u32 	[%rd68], %r55;
$L__BB1_34:
	ret;

}
	// .globl	_Z22pathCompression_kernelPji
.visible .entry _Z22pathCompression_kernelPji(
	.param .u64 .ptr .align 1 _Z22pathCompression_kernelPji_param_0,
	.param .u32 _Z22pathCompression_kernelPji_param_1
)
{
	.local .align 8 .b8 	__local_depot2[24];
	.reg .b64 	%SP;
	.reg .b64 	%SPL;
	.reg .pred 	%p<2>;
	.reg .b32 	%r<8>;
	.reg .b64 	%rd<8>;

	mov.u64 	%SPL, __local_depot2;
	cvta.local.u64 	%SP, %SPL;
	ld.param.u64 	%rd1, [_Z22pathCompression_kernelPji_param_0];
	ld.param.u32 	%r2, [_Z22pathCompression_kernelPji_param_1];
	mov.u32 	%r3, %ctaid.x;
	mov.u32 	%r4, %ntid.x;
	mov.u32 	%r5, %tid.x;
	mad.lo.s32 	%r1, %r3, %r4, %r5;
	setp.ge.s32 	%p1, %r1, %r2;
	@%p1 bra 	$L__BB2_2;
	add.u64 	%rd2, %SP, 0;
	add.u64 	%rd3, %SPL, 0;
	cvta.to.global.u64 	%rd4, %rd1;
	st.local.u64 	[%rd3], %rd1;
	mov.b64 	%rd5, 0;
	st.local.u64 	[%rd3+8], %rd5;
	st.local.u32 	[%rd3+16], %r2;
	{ // callseq 8, 0
	.param .b64 param0;
	st.param.b64 	[param0], %rd2;
	.param .b32 param1;
	st.param.b32 	[param1], %r1;
	.param .b32 retval0;
	call.uni (retval0), 
	_ZN9UnionFind4findEj, 
	(
	param0, 
	param1
	);
	ld.param.b32 	%r6, [retval0];
	} // callseq 8
	mul.wide.s32 	%rd6, %r1, 4;
	add.s64 	%rd7, %rd4, %rd6;
	st.global.u32 	[%rd7], %r6;
$L__BB2_2:
	ret;

}
.func  (.param .b32 func_retval0) _ZN9UnionFind4findEj(
	.param .b64 _ZN9UnionFind4findEj_param_0,
	.param .b32 _ZN9UnionFind4findEj_param_1
)
{
	.reg .pred 	%p<3>;
	.reg .b32 	%r<9>;
	.reg .b64 	%rd<11>;

	ld.param.u64 	%rd2, [_ZN9UnionFind4findEj_param_0];
	ld.param.u32 	%r8, [_ZN9UnionFind4findEj_param_1];
	cvta.to.local.u64 	%rd1, %rd2;
	ld.local.u32 	%r5, [%rd1+16];
	setp.ge.u32 	%p1, %r8, %r5;
	@%p1 bra 	$L__BB3_3;
	ld.local.u64 	%rd3, [%rd1];
	mul.wide.u32 	%rd4, %r8, 4;
	add.s64 	%rd5, %rd3, %rd4;
	ld.u32 	%r1, [%rd5];
	setp.eq.s32 	%p2, %r1, %r8;
	@%p2 bra 	$L__BB3_3;
	{ // callseq 9, 0
	.param .b64 param0;
	st.param.b64 	[param0], %rd2;
	.param .b32 param1;
	st.param.b32 	[param1], %r1;
	.param .b32 retval0;
	call.uni (retval0), 
	_ZN9UnionFind4findEj, 
	(
	param0, 
	param1
	);
	ld.param.b32 	%r6, [retval0];
	} // callseq 9
	ld.local.u64 	%rd6, [%rd1];
	add.s64 	%rd8, %rd6, %rd4;
	st.u32 	[%rd8], %r6;
	ld.local.u64 	%rd9, [%rd1];
	add.s64 	%rd10, %rd9, %rd4;
	ld.u32 	%r8, [%rd10];
$L__BB3_3:
	st.param.b32 	[func_retval0], %r8;
	ret;

}
	// .globl	_Z25collectUniqueRoots_kernelPKjiiiS0_PjPb
.visible .entry _Z25collectUniqueRoots_kernelPKjiiiS0_PjPb(
	.param .u64 .ptr .align 1 _Z25collectUniqueRoots_kernelPKjiiiS0_PjPb_param_0,
	.param .u32 _Z25collectUniqueRoots_kernelPKjiiiS0_PjPb_param_1,
	.param .u32 _Z25collectUniqueRoots_kernelPKjiiiS0_PjPb_param_2,
	.param .u32 _Z25collectUniqueRoots_kernelPKjiiiS0_PjPb_param_3,
	.param .u64 .ptr .align 1 _Z25collectUniqueRoots_kernelPKjiiiS0_PjPb_param_4,
	.param .u64 .ptr .align 1 _Z25collectUniqueRoots_kernelPKjiiiS0_PjPb_param_5,
	.param .u64 .ptr .align 1 _Z25collectUniqueRoots_kernelPKjiiiS0_PjPb_param_6
)
{
	.reg .pred 	%p<7>;
	.reg .b16 	%rs<3>;
	.reg .b32 	%r<17>;
	.reg .b64 	%rd<15>;

	ld.param.u64 	%rd2, [_Z25collectUniqueRoots_kernelPKjiiiS0_PjPb_param_0];
	ld.param.u32 	%r5, [_Z25collectUniqueRoots_kernelPKjiiiS0_PjPb_param_1];
	ld.param.u32 	%r6, [_Z25collectUniqueRoots_kernelPKjiiiS0_PjPb_param_2];
	ld.param.u32 	%r7, [_Z25collectUniqueRoots_kernelPKjiiiS0_PjPb_param_3];
	ld.param.u64 	%rd3, [_Z25collectUniqueRoots_kernelPKjiiiS0_PjPb_param_4];
	ld.param.u64 	%rd4, [_Z25collectUniqueRoots_kernelPKjiiiS0_PjPb_param_6];
	mov.u32 	%r9, %ctaid.x;
	mov.u32 	%r10, %ntid.x;
	mov.u32 	%r11, %tid.x;
	mad.lo.s32 	%r1, %r9, %r10, %r11;
	mov.u32 	%r12, %ctaid.y;
	mov.u32 	%r13, %ntid.y;
	mov.u32 	%r14, %tid.y;
	mad.lo.s32 	%r15, %r12, %r13, %r14;
	setp.ge.s32 	%p1, %r1, %r6;
	setp.ge.s32 	%p2, %r15, %r7;
	or.pred  	%p3, %p1, %p2;
	@%p3 bra 	$L__BB4_5;
	cvta.to.global.u64 	%rd5, %rd2;
	mul.lo.s32 	%r16, %r5, %r15;
	cvt.s64.s32 	%rd6, %r16;
	add.s64 	%rd7, %rd5, %rd6;
	mul.wide.s32 	%rd8, %r1, 4;
	add.s64 	%rd9, %rd7, %rd8;
	ld.global.u32 	%r3, [%rd9];
	setp.eq.s32 	%p4, %r3, 0;
	@%p4 bra 	$L__BB4_5;
	cvta.to.global.u64 	%rd10, %rd3;
	mul.wide.u32 	%rd11, %r3, 4;
	add.s64 	%rd12, %rd10, %rd11;
	ld.global.u32 	%r4, [%rd12];
	setp.gt.u32 	%p5, %r4, 65535;
	@%p5 bra 	$L__BB4_5;
	cvt.u64.u32 	%rd13, %r4;
	cvta.to.global.u64 	%rd14, %rd4;
	add.s64 	%rd1, %rd14, %rd13;
	ld.global.u8 	%rs1, [%rd1];
	setp.ne.s16 	%p6, %rs1, 0;
	@%p6 bra 	$L__BB4_5;
	mov.b16 	%rs2, 1;
	st.global.u8 	[%rd1], %rs2;
$L__BB4_5:
	ret;

}
	// .globl	_Z19relabelImage_kernelPjiiiPKjS1_i
.visible .entry _Z19relabelImage_kernelPjiiiPKjS1_i(
	.param .u64 .ptr .align 1 _Z19relabelImage_kernelPjiiiPKjS1_i_param_0,
	.param .u32 _Z19relabelImage_kernelPjiiiPKjS1_i_param_1,
	.param .u32 _Z19relabelImage_kernelPjiiiPKjS1_i_param_2,
	.param .u32 _Z19relabelImage_kernelPjiiiPKjS1_i_param_3,
	.param .u64 .ptr .align 1 _Z19relabelImage_kernelPjiiiPKjS1_i_param_4,
	.param .u64 .ptr .align 1 _Z19relabelImage_kernelPjiiiPKjS1_i_param_5,
	.param .u32 _Z19relabelImage_kernelPjiiiPKjS1_i_param_6
)
{
	.reg .pred 	%p<39>;
	.reg .b32 	%r<88>;
	.reg .b64 	%rd<15>;

	ld.param.u64 	%rd4, [_Z19relabelImage_kernelPjiiiPKjS1_i_param_0];
	ld.param.u32 	%r39, [_Z19relabelImage_kernelPjiiiPKjS1_i_param_1];
	ld.param.u32 	%r41, [_Z19relabelImage_kernelPjiiiPKjS1_i_param_2];
	ld.param.u32 	%r42, [_Z19relabelImage_kernelPjiiiPKjS1_i_param_3];
	ld.param.u64 	%rd5, [_Z19relabelImage_kernelPjiiiPKjS1_i_param_4];
	ld.param.u64 	%rd6, [_Z19relabelImage_kernelPjiiiPKjS1_i_param_5];
	ld.param.u32 	%r40, [_Z19relabelImage_kernelPjiiiPKjS1_i_param_6];
	mov.u32 	%r44, %ctaid.x;
	mov.u32 	%r45, %ntid.x;
	mov.u32 	%r46, %tid.x;
	mad.lo.s32 	%r1, %r44, %r45, %r46;
	mov.u32 	%r47, %ctaid.y;
	mov.u32 	%r48, %ntid.y;
	mov.u32 	%r49, %tid.y;
	mad.lo.s32 	%r50, %r47, %r48, %r49;
	setp.ge.s32 	%p1, %r1, %r41;
	setp.ge.s32 	%p2, %r50, %r42;
	or.pred  	%p3, %p1, %p2;
	@%p3 bra 	$L__BB5_38;
	cvta.to.global.u64 	%rd7, %rd4;
	mul.lo.s32 	%r51, %r39, %r50;
	cvt.s64.s32 	%rd8, %r51;
	add.s64 	%rd9, %rd7, %rd8;
	mul.wide.s32 	%rd10, %r1, 4;
	add.s64 	%rd1, %rd9, %rd10;
	ld.global.u32 	%r3, [%rd1];
	setp.eq.s32 	%p4, %r3, 0;
	@%p4 bra 	$L__BB5_38;
	cvta.to.global.u64 	%rd11, %rd5;
	mul.wide.u32 	%rd12, %r3, 4;
	add.s64 	%rd13, %rd11, %rd12;
	ld.global.u32 	%r4, [%rd13];
	setp.gt.u32 	%p5, %r4, 65535;
	@%p5 bra 	$L__BB5_38;
	cvta.to.global.u64 	%rd2, %rd6;
	mov.b32 	%r86, 0;
$L__BB5_4:
	mul.wide.u32 	%rd14, %r86, 4;
	add.s64 	%rd3, %rd2, %rd14;
	ld.global.u32 	%r53, [%rd3];
	setp.ne.s32 	%p6, %r53, %r4;
	mov.u32 	%r87, %r86;
	@%p6 bra 	$L__BB5_6;
$L__BB5_5:
	add.s32 	%r85, %r87, %r40;
	st.global.u32 	[%rd1], %r85;
	bra.uni 	$L__BB5_38;
$L__BB5_6:
	add.s32 	%r87, %r86, 1;
	ld.global.u32 	%r54, [%rd3+4];
	setp.eq.s32 	%p7, %r54, %r4;
	@%p7 bra 	$L__BB5_5;
	add.s32 	%r87, %r86, 2;
	ld.global.u32 	%r55, [%rd3+8];
	setp.eq.s32 	%p8, %r55, %r4;
	@%p8 bra 	$L__BB5_5;
	add.s32 	%r87, %r86, 3;
	ld.global.u32 	%r56, [%rd3+12];
	setp.eq.s32 	%p9, %r56, %r4;
	@%p9 bra 	$L__BB5_5;
	add.s32 	%r87, %r86, 4;
	ld.global.u32 	%r57, [%rd3+16];
	setp.eq.s32 	%p10, %r57, %r4;
	@%p10 bra 	$L__BB5_5;
	add.s32 	%r87, %r86, 5;
	ld.global.u32 	%r58, [%rd3+20];
	setp.eq.s32 	%p11, %r58, %r4;
	@%p11 bra 	$L__BB5_5;
	add.s32 	%r87, %r86, 6;
	ld.global.u32 	%r59, [%rd3+24];
	setp.eq.s32 	%p12, %r59, %r4;
	@%p12 bra 	$L__BB5_5;
	add.s32 	%r87, %r86, 7;
	ld.global.u32 	%r60, [%rd3+28];
	setp.eq.s32 	%p13, %r60, %r4;
	@%p13 bra 	$L__BB5_5;
	add.s32 	%r87, %r86, 8;
	ld.global.u32 	%r61, [%rd3+32];
	setp.eq.s32 	%p14, %r61, %r4;
	@%p14 bra 	$L__BB5_5;
	add.s32 	%r87, %r86, 9;
	ld.global.u32 	%r62, [%rd3+36];
	setp.eq.s32 	%p15, %r62, %r4;
	@%p15 bra 	$L__BB5_5;
	add.s32 	%r87, %r86, 10;
	ld.global.u32 	%r63, [%rd3+40];
	setp.eq.s32 	%p16, %r63, %r4;
	@%p16 bra 	$L__BB5_5;
	add.s32 	%r87, %r86, 11;
	ld.global.u32 	%r64, [%rd3+44];
	setp.eq.s32 	%p17, %r64, %r4;
	@%p17 bra 	$L__BB5_5;
	add.s32 	%r87, %r86, 12;
	ld.global.u32 	%r65, [%rd3+48];
	setp.eq.s32 	%p18, %r65, %r4;
	@%p18 bra 	$L__BB5_5;
	add.s32 	%r87, %r86, 13;
	ld.global.u32 	%r66, [%rd3+52];
	setp.eq.s32 	%p19, %r66, %r4;
	@%p19 bra 	$L__BB5_5;
	add.s32 	%r87, %r86, 14;
	ld.global.u32 	%r67, [%rd3+56];
	setp.eq.s32 	%p20, %r67, %r4;
	@%p20 bra 	$L__BB5_5;
	add.s32 	%r87, %r86, 15;
	ld.global.u32 	%r68, [%rd3+60];
	setp.eq.s32 	%p21, %r68, %r4;
	@%p21 bra 	$L__BB5_5;
	add.s32 	%r87, %r86, 16;
	ld.global.u32 	%r69, [%rd3+64];
	setp.eq.s32 	%p22, %r69, %r4;
	@%p22 bra 	$L__BB5_5;
	add.s32 	%r87, %r86, 17;
	ld.global.u32 	%r70, [%rd3+68];
	setp.eq.s32 	%p23, %r70, %r4;
	@%p23 bra 	$L__BB5_5;
	add.s32 	%r87, %r86, 18;
	ld.global.u32 	%r71, [%rd3+72];
	setp.eq.s32 	%p24, %r71, %r4;
	@%p24 bra 	$L__BB5_5;
	add.s32 	%r87, %r86, 19;
	ld.global.u32 	%r72, [%rd3+76];
	setp.eq.s32 	%p25, %r72, %r4;
	@%p25 bra 	$L__BB5_5;
	add.s32 	%r87, %r86, 20;
	ld.global.u32 	%r73, [%rd3+80];
	setp.eq.s32 	%p26, %r73, %r4;
	@%p26 bra 	$L__BB5_5;
	add.s32 	%r87, %r86, 21;
	ld.global.u32 	%r74, [%rd3+84];
	setp.eq.s32 	%p27, %r74, %r4;
	@%p27 bra 	$L__BB5_5;
	add.s32 	%r87, %r86, 22;
	ld.global.u32 	%r75, [%rd3+88];
	setp.eq.s32 	%p28, %r75, %r4;
	@%p28 bra 	$L__BB5_5;
	add.s32 	%r87, %r86, 23;
	ld.global.u32 	%r76, [%rd3+92];
	setp.eq.s32 	%p29, %r76, %r4;
	@%p29 bra 	$L__BB5_5;
	add.s32 	%r87, %r86, 24;
	ld.global.u32 	%r77, [%rd3+96];
	setp.eq.s32 	%p30, %r77, %r4;
	@%p30 bra 	$L__BB5_5;
	add.s32 	%r87, %r86, 25;
	ld.global.u32 	%r78, [%rd3+100];
	setp.eq.s32 	%p31, %r78, %r4;
	@%p31 bra 	$L__BB5_5;
	add.s32 	%r87, %r86, 26;
	ld.global.u32 	%r79, [%rd3+104];
	setp.eq.s32 	%p32, %r79, %r4;
	@%p32 bra 	$L__BB5_5;
	add.s32 	%r87, %r86, 27;
	ld.global.u32 	%r80, [%rd3+108];
	setp.eq.s32 	%p33, %r80, %r4;
	@%p33 bra 	$L__BB5_5;
	add.s32 	%r87, %r86, 28;
	ld.global.u32 	%r81, [%rd3+112];
	setp.eq.s32 	%p34, %r81, %r4;
	@%p34 bra 	$L__BB5_5;
	add.s32 	%r87, %r86, 29;
	ld.global.u32 	%r82, [%rd3+116];
	setp.eq.s32 	%p35, %r82, %r4;
	@%p35 bra 	$L__BB5_5;
	add.s32 	%r87, %r86, 30;
	ld.global.u32 	%r83, [%rd3+120];
	setp.eq.s32 	%p36, %r83, %r4;
	@%p36 bra 	$L__BB5_5;
	add.s32 	%r87, %r86, 31;
	ld.global.u32 	%r84, [%rd3+124];
	setp.eq.s32 	%p37, %r84, %r4;
	@%p37 bra 	$L__BB5_5;
	add.s32 	%r86, %r86, 32;
	setp.ne.s32 	%p38, %r86, 65536;
	@%p38 bra 	$L__BB5_4;
$L__BB5_38:
	ret;

}
	// .globl	_ZN3cub18CUB_300001_SM_10006detail11EmptyKernelIvEEvv
.visible .entry _ZN3cub18CUB_300001_SM_10006detail11EmptyKernelIvEEvv()
{


	ret;

}


// ===== COMPILED SASS (sm_100) =====

	.target	sm_100

	.elftype	@"ET_EXEC"


//--------------------- .note.nv.tkinfo           --------------------------
	.section	.note.nv.tkinfo,"",@"SHT_NOTE"
	.sectionflags	@"SHF_NOTE_NV_TKINFO"
	.tkinfo
        /*0018*/ 	.word	0x00000002
        /*0030*/ 	.string	""
        /*0030*/ 	.string	"ptxas"
        /*0030*/ 	.string	"Cuda compilation tools, release 13.0, V13.0.88"
        /*0030*/ 	.string	"Build cuda_13.0.r13.0/compiler.36424714_0"
        /*0030*/ 	.string	"-arch sm_100 -m 64 "



//--------------------- .note.nv.cuinfo           --------------------------
	.section	.note.nv.cuinfo,"",@"SHT_NOTE"
	.sectionflags	@"SHF_NOTE_NV_CUINFO"
        /*0018*/ 	.short	0x0002
        /*001a*/ 	.short	0x0064
        /*001c*/ 	.short	0x0082
	.zero		2


//--------------------- .nv.info                  --------------------------
	.section	.nv.info,"",@"SHT_CUDA_INFO"
	.align	4


	//----- nvinfo : EIATTR_REGCOUNT
	.align		4
        /*0000*/ 	.byte	0x04, 0x2f
        /*0002*/ 	.short	(.L_46 - .L_45)
	.align		4
.L_45:
        /*0004*/ 	.word	index@(_Z20initUnionFind_kernelPjPii)
        /*0008*/ 	.word	0x0000000a


	//----- nvinfo : EIATTR_FRAME_SIZE
	.align		4
.L_46:
        /*000c*/ 	.byte	0x04, 0x11
        /*000e*/ 	.short	(.L_48 - .L_47)
	.align		4
.L_47:
        /*0010*/ 	.word	index@(_Z20initUnionFind_kernelPjPii)
        /*0014*/ 	.word	0x00000000


	//----- nvinfo : EIATTR_REGCOUNT
	.align		4
.L_48:
        /*0018*/ 	.byte	0x04, 0x2f
        /*001a*/ 	.short	(.L_50 - .L_49)
	.align		4
.L_49:
        /*001c*/ 	.word	index@(_Z24buildConnectivity_kernelPKjiiiPjPi)
        /*0020*/ 	.word	0x0000001c


	//----- nvinfo : EIATTR_FRAME_SIZE
	.align		4
.L_50:
        /*0024*/ 	.byte	0x04, 0x11
        /*0026*/ 	.short	(.L_52 - .L_51)
	.align		4
.L_51:
        /*0028*/ 	.word	index@($_Z24buildConnectivity_kernelPKjiiiPjPi$_ZN9UnionFind4findEj)
        /*002c*/ 	.word	0x00000018


	//----- nvinfo : EIATTR_FRAME_SIZE
	.align		4
.L_52:
        /*0030*/ 	.byte	0x04, 0x11
        /*0032*/ 	.short	(.L_54 - .L_53)
	.align		4
.L_53:
        /*0034*/ 	.word	index@(_Z24buildConnectivity_kernelPKjiiiPjPi)
        /*0038*/ 	.word	0x00000018


	//----- nvinfo : EIATTR_REGCOUNT
	.align		4
.L_54:
        /*003c*/ 	.byte	0x04, 0x2f
        /*003e*/ 	.short	(.L_56 - .L_55)
	.align		4
.L_55:
        /*0040*/ 	.word	index@(_Z22pathCompression_kernelPji)
        /*0044*/ 	.word	0x00000018


	//----- nvinfo : EIATTR_FRAME_SIZE
	.align		4
.L_56:
        /*0048*/ 	.byte	0x04, 0x11
        /*004a*/ 	.short	(.L_58 - .L_57)
	.align		4
.L_57:
        /*004c*/ 	.word	index@($_Z22pathCompression_kernelPji$_ZN9UnionFind4findEj)
        /*0050*/ 	.word	0x00000018


	//----- nvinfo : EIATTR_FRAME_SIZE
	.align		4
.L_58:
        /*0054*/ 	.byte	0x04, 0x11
        /*0056*/ 	.short	(.L_60 - .L_59)
	.align		4
.L_59:
        /*0058*/ 	.word	index@(_Z22pathCompression_kernelPji)
        /*005c*/ 	.word	0x00000018


	//----- nvinfo : EIATTR_REGCOUNT
	.align		4
.L_60:
        /*0060*/ 	.byte	0x04, 0x2f
        /*0062*/ 	.short	(.L_62 - .L_61)
	.align		4
.L_61:
        /*0064*/ 	.word	index@(_Z25collectUniqueRoots_kernelPKjiiiS0_PjPb)
        /*0068*/ 	.word	0x00000008


	//----- nvinfo : EIATTR_FRAME_SIZE
	.align		4
.L_62:
        /*006c*/ 	.byte	0x04, 0x11
        /*006e*/ 	.short	(.L_64 - .L_63)
	.align		4
.L_63:
        /*0070*/ 	.word	index@(_Z25collectUniqueRoots_kernelPKjiiiS0_PjPb)
        /*0074*/ 	.word	0x00000000


	//----- nvinfo : EIATTR_REGCOUNT
	.align		4
.L_64:
        /*0078*/ 	.byte	0x04, 0x2f
        /*007a*/ 	.short	(.L_66 - .L_65)
	.align		4
.L_65:
        /*007c*/ 	.word	index@(_Z19relabelImage_kernelPjiiiPKjS1_i)
        /*0080*/ 	.word	0x0000000e


	//----- nvinfo : EIATTR_FRAME_SIZE
	.align		4
.L_66:
        /*0084*/ 	.byte	0x04, 0x11
        /*0086*/ 	.short	(.L_68 - .L_67)
	.align		4
.L_67:
        /*0088*/ 	.word	index@(_Z19relabelImage_kernelPjiiiPKjS1_i)
        /*008c*/ 	.word	0x00000000


	//----- nvinfo : EIATTR_REGCOUNT
	.align		4
.L_68:
        /*0090*/ 	.byte	0x04, 0x2f
        /*0092*/ 	.short	(.L_70 - .L_69)
	.align		4
.L_69:
        /*0094*/ 	.word	index@(_ZN3cub18CUB_300001_SM_10006detail11EmptyKernelIvEEvv)
        /*0098*/ 	.word	0x00000004


	//----- nvinfo : EIATTR_FRAME_SIZE
	.align		4
.L_70:
        /*009c*/ 	.byte	0x04, 0x11
        /*009e*/ 	.short	(.L_72 - .L_71)
	.align		4
.L_71:
        /*00a0*/ 	.word	index@(_ZN3cub18CUB_300001_SM_10006detail11EmptyKernelIvEEvv)
        /*00a4*/ 	.word	0x00000000


	//----- nvinfo : EIATTR_MIN_STACK_SIZE
	.align		4
.L_72:
        /*00a8*/ 	.byte	0x04, 0x12
        /*00aa*/ 	.short	(.L_74 - .L_73)
	.align		4
.L_73:
        /*00ac*/ 	.word	index@(_ZN3cub18CUB_300001_SM_10006detail11EmptyKernelIvEEvv)
        /*00b0*/ 	.word	0x00000000


	//----- nvinfo : EIATTR_MIN_STACK_SIZE
	.align		4
.L_74:
        /*00b4*/ 	.byte	0x04, 0x12
        /*00b6*/ 	.short	(.L_76 - .L_75)
	.align		4
.L_75:
        /*00b8*/ 	.word	index@(_Z19relabelImage_kernelPjiiiPKjS1_i)
        /*00bc*/ 	.word	0x00000000


	//----- nvinfo : EIATTR_MIN_STACK_SIZE
	.align		4
.L_76:
        /*00c0*/ 	.byte	0x04, 0x12
        /*00c2*/ 	.short	(.L_78 - .L_77)
	.align		4
.L_77:
        /*00c4*/ 	.word	index@(_Z25collectUniqueRoots_kernelPKjiiiS0_PjPb)
        /*00c8*/ 	.word	0x00000000


	//----- nvinfo : EIATTR_MIN_STACK_SIZE
	.align		4
.L_78:
        /*00cc*/ 	.byte	0x04, 0x12
        /*00ce*/ 	.short	(.L_80 - .L_79)
	.align		4
.L_79:
        /*00d0*/ 	.word	index@(_Z22pathCompression_kernelPji)
        /*00d4*/ 	.word	0x00000018


	//----- nvinfo : EIATTR_MIN_STACK_SIZE
	.align		4
.L_80:
        /*00d8*/ 	.byte	0x04, 0x12
        /*00da*/ 	.short	(.L_82 - .L_81)
	.align		4
.L_81:
        /*00dc*/ 	.word	index@(_Z24buildConnectivity_kernelPKjiiiPjPi)
        /*00e0*/ 	.word	0x00000018


	//----- nvinfo : EIATTR_MIN_STACK_SIZE
	.align		4
.L_82:
        /*00e4*/ 	.byte	0x04, 0x12
        /*00e6*/ 	.short	(.L_84 - .L_83)
	.align		4
.L_83:
        /*00e8*/ 	.word	index@(_Z20initUnionFind_kernelPjPii)
        /*00ec*/ 	.word	0x00000000
.L_84:


//--------------------- .nv.compat                --------------------------
	.section	.nv.compat,"",@"SHT_CUDA_COMPAT_INFO"
	.align	4
        /*0000*/ 	.byte	0x02, 0x09, 0x00, 0x00, 0x02, 0x02, 0x01, 0x00, 0x02, 0x05, 0x05, 0x00, 0x03, 0x07, 0x01, 0x01
        /*0010*/ 	.byte	0x02, 0x03, 0x00, 0x00, 0x02, 0x06, 0x01, 0x00, 0x04, 0x0b, 0x08, 0x00, 0x09, 0x00, 0x00, 0x00
        /*0020*/ 	.byte	0x00, 0x00, 0x00, 0x00


//--------------------- .nv.info._ZN3cub18CUB_300001_SM_10006detail11EmptyKernelIvEEvv --------------------------
	.section	.nv.info._ZN3cub18CUB_300001_SM_10006detail11EmptyKernelIvEEvv,"",@"SHT_CUDA_INFO"
	.sectionflags	@""
	.align	4


	//----- nvinfo : EIATTR_CUDA_API_VERSION
	.align		4
        /*0000*/ 	.byte	0x04, 0x37
        /*0002*/ 	.short	(.L_86 - .L_85)
.L_85:
        /*0004*/ 	.word	0x00000082


	//----- nvinfo : EIATTR_SPARSE_MMA_MASK
	.align		4
.L_86:
        /*0008*/ 	.byte	0x03, 0x50
        /*000a*/ 	.short	0x0000


	//----- nvinfo : EIATTR_MAXREG_COUNT
	.align		4
        /*000c*/ 	.byte	0x03, 0x1b
        /*000e*/ 	.short	0x00ff


	//----- nvinfo : EIATTR_MERCURY_ISA_VERSION
	.align		4
        /*0010*/ 	.byte	0x03, 0x5f
        /*0012*/ 	.short	0x0101


	//----- nvinfo : EIATTR_VRC_CTA_INIT_COUNT
	.align		4
        /*0014*/ 	.byte	0x02, 0x4a
	.zero		1
	.zero		1


	//----- nvinfo : EIATTR_EXIT_INSTR_OFFSETS
	.align		4
        /*0018*/ 	.byte	0x04, 0x1c
        /*001a*/ 	.short	(.L_88 - .L_87)


	//   ....[0]....
.L_87:
        /*001c*/ 	.word	0x00000010


	//----- nvinfo : EIATTR_SW_WAR
	.align		4
.L_88:
        /*0020*/ 	.byte	0x04, 0x36
        /*0022*/ 	.short	(.L_90 - .L_89)
.L_89:
        /*0024*/ 	.word	0x00000008
.L_90:


//--------------------- .nv.info._Z19relabelImage_kernelPjiiiPKjS1_i --------------------------
	.section	.nv.info._Z19relabelImage_kernelPjiiiPKjS1_i,"",@"SHT_CUDA_INFO"
	.sectionflags	@""
	.align	4


	//----- nvinfo : EIATTR_CUDA_API_VERSION
	.align		4
        /*0000*/ 	.byte	0x04, 0x37
        /*0002*/ 	.short	(.L_92 - .L_91)
.L_91:
        /*0004*/ 	.word	0x00000082


	//----- nvinfo : EIATTR_KPARAM_INFO
	.align		4
.L_92:
        /*0008*/ 	.byte	0x04, 0x17
        /*000a*/ 	.short	(.L_94 - .L_93)
.L_93:
        /*000c*/ 	.word	0x00000000
        /*0010*/ 	.short	0x0006
        /*0012*/ 	.short	0x0028
        /*0014*/ 	.byte	0x00, 0xf0, 0x11, 0x00


	//----- nvinfo : EIATTR_KPARAM_INFO
	.align		4
.L_94:
        /*0018*/ 	.byte	0x04, 0x17
        /*001a*/ 	.short	(.L_96 - .L_95)
.L_95:
        /*001c*/ 	.word	0x00000000
        /*0020*/ 	.short	0x0005
        /*0022*/ 	.short	0x0020
        /*0024*/ 	.byte	0x00, 0xf5, 0x21, 0x00


	//----- nvinfo : EIATTR_KPARAM_INFO
	.align		4
.L_96:
        /*0028*/ 	.byte	0x04, 0x17
        /*002a*/ 	.short	(.L_98 - .L_97)
.L_97:
        /*002c*/ 	.word	0x00000000
        /*0030*/ 	.short	0x0004
        /*0032*/ 	.short	0x0018
        /*0034*/ 	.byte	0x00, 0xf5, 0x21, 0x00


	//----- nvinfo : EIATTR_KPARAM_INFO
	.align		4
.L_98:
        /*0038*/ 	.byte	0x04, 0x17
        /*003a*/ 	.short	(.L_100 - .L_99)
.L_99:
        /*003c*/ 	.word	0x00000000
        /*0040*/ 	.short	0x0003
        /*0042*/ 	.short	0x0010
        /*0044*/ 	.byte	0x00, 0xf0, 0x11, 0x00


	//----- nvinfo : EIATTR_KPARAM_INFO
	.align		4
.L_100:
        /*0048*/ 	.byte	0x04, 0x17
        /*004a*/ 	.short	(.L_102 - .L_101)
.L_101:
        /*004c*/ 	.word	0x00000000
        /*0050*/ 	.short	0x0002
        /*0052*/ 	.short	0x000c
        /*0054*/ 	.byte	0x00, 0xf0, 0x11, 0x00


	//----- nvinfo : EIATTR_KPARAM_INFO
	.align		4
.L_102:
        /*0058*/ 	.byte	0x04, 0x17
        /*005a*/ 	.short	(.L_104 - .L_103)
.L_103:
        /*005c*/ 	.word	0x00000000
        /*0060*/ 	.short	0x0001
        /*0062*/ 	.short	0x0008
        /*0064*/ 	.byte	0x00, 0xf0, 0x11, 0x00


	//----- nvinfo : EIATTR_KPARAM_INFO
	.align		4
.L_104:
        /*0068*/ 	.byte	0x04, 0x17
        /*006a*/ 	.short	(.L_106 - .L_105)
.L_105:
        /*006c*/ 	.word	0x00000000
        /*0070*/ 	.short	0x0000
        /*0072*/ 	.short	0x0000
        /*0074*/ 	.byte	0x00, 0xf5, 0x21, 0x00


	//----- nvinfo : EIATTR_SPARSE_MMA_MASK
	.align		4
.L_106:
        /*0078*/ 	.byte	0x03, 0x50
        /*007a*/ 	.short	0x0000


	//----- nvinfo : EIATTR_MAXREG_COUNT
	.align		4
        /*007c*/ 	.byte	0x03, 0x1b
        /*007e*/ 	.short	0x00ff


	//----- nvinfo : EIATTR_MERCURY_ISA_VERSION
	.align		4
        /*0080*/ 	.byte	0x03, 0x5f
        /*0082*/ 	.short	0x0101


	//----- nvinfo : EIATTR_VRC_CTA_INIT_COUNT
	.align		4
        /*0084*/ 	.byte	0x02, 0x4a
	.zero		1
	.zero		1


	//----- nvinfo : EIATTR_EXIT_INSTR_OFFSETS
	.align		4
        /*0088*/ 	.byte	0x04, 0x1c
        /*008a*/ 	.short	(.L_108 - .L_107)


	//   ....[0]....
.L_107:
        /*008c*/ 	.word	0x000000d0


	//   ....[1]....
        /*0090*/ 	.word	0x00000170


	//   ....[2]....
        /*0094*/ 	.word	0x000001c0


	//   ....[3]....
        /*0098*/ 	.word	0x00000a40


	//   ....[4]....
        /*009c*/ 	.word	0x00000a90


	//----- nvinfo : EIATTR_CRS_STACK_SIZE
	.align		4
.L_108:
        /*00a0*/ 	.byte	0x04, 0x1e
        /*00a2*/ 	.short	(.L_110 - .L_109)
.L_109:
        /*00a4*/ 	.word	0x00000000


	//----- nvinfo : EIATTR_CBANK_PARAM_SIZE
	.align		4
.L_110:
        /*00a8*/ 	.byte	0x03, 0x19
        /*00aa*/ 	.short	0x002c


	//----- nvinfo : EIATTR_PARAM_CBANK
	.align		4
        /*00ac*/ 	.byte	0x04, 0x0a
        /*00ae*/ 	.short	(.L_112 - .L_111)
	.align		4
.L_111:
        /*00b0*/ 	.word	index@(.nv.constant0._Z19relabelImage_kernelPjiiiPKjS1_i)
        /*00b4*/ 	.short	0x0380
        /*00b6*/ 	.short	0x002c


	//----- nvinfo : EIATTR_SW_WAR
	.align		4
.L_112:
        /*00b8*/ 	.byte	0x04, 0x36
        /*00ba*/ 	.short	(.L_114 - .L_113)
.L_113:
        /*00bc*/ 	.word	0x00000008
.L_114:


//--------------------- .nv.info._Z25collectUniqueRoots_kernelPKjiiiS0_PjPb --------------------------
	.section	.nv.info._Z25collectUniqueRoots_kernelPKjiiiS0_PjPb,"",@"SHT_CUDA_INFO"
	.sectionflags	@""
	.align	4


	//----- nvinfo : EIATTR_CUDA_API_VERSION
	.align		4
        /*0000*/ 	.byte	0x04, 0x37
        /*0002*/ 	.short	(.L_116 - .L_115)
.L_115:
        /*0004*/ 	.word	0x00000082


	//----- nvinfo : EIATTR_KPARAM_INFO
	.align		4
.L_116:
        /*0008*/ 	.byte	0x04, 0x17
        /*000a*/ 	.short	(.L_118 - .L_117)
.L_117:
        /*000c*/ 	.word	0x00000000
        /*0010*/ 	.short	0x0006
        /*0012*/ 	.short	0x0028
        /*0014*/ 	.byte	0x00, 0xf5, 0x21, 0x00


	//----- nvinfo : EIATTR_KPARAM_INFO
	.align		4
.L_118:
        /*0018*/ 	.byte	0x04, 0x17
        /*001a*/ 	.short	(.L_120 - .L_119)
.L_119:
        /*001c*/ 	.word	0x00000000
        /*0020*/ 	.short	0x0005
        /*0022*/ 	.short	0x0020
        /*0024*/ 	.byte	0x00, 0xf5, 0x21, 0x00


	//----- nvinfo : EIATTR_KPARAM_INFO
	.align		4
.L_120:
        /*0028*/ 	.byte	0x04, 0x17
        /*002a*/ 	.short	(.L_122 - .L_121)
.L_121:
        /*002c*/ 	.word	0x00000000
        /*0030*/ 	.short	0x0004
        /*0032*/ 	.short	0x0018
        /*0034*/ 	.byte	0x00, 0xf5, 0x21, 0x00


	//----- nvinfo : EIATTR_KPARAM_INFO
	.align		4
.L_122:
        /*0038*/ 	.byte	0x04, 0x17
        /*003a*/ 	.short	(.L_124 - .L_123)
.L_123:
        /*003c*/ 	.word	0x00000000
        /*0040*/ 	.short	0x0003
        /*0042*/ 	.short	0x0010
        /*0044*/ 	.byte	0x00, 0xf0, 0x11, 0x00


	//----- nvinfo : EIATTR_KPARAM_INFO
	.align		4
.L_124:
        /*0048*/ 	.byte	0x04, 0x17
        /*004a*/ 	.short	(.L_126 - .L_125)
.L_125:
        /*004c*/ 	.word	0x00000000
        /*0050*/ 	.short	0x0002
        /*0052*/ 	.short	0x000c
        /*0054*/ 	.byte	0x00, 0xf0, 0x11, 0x00


	//----- nvinfo : EIATTR_KPARAM_INFO
	.align		4
.L_126:
        /*0058*/ 	.byte	0x04, 0x17
        /*005a*/ 	.short	(.L_128 - .L_127)
.L_127:
        /*005c*/ 	.word	0x00000000
        /*0060*/ 	.short	0x0001
        /*0062*/ 	.short	0x0008
        /*0064*/ 	.byte	0x00, 0xf0, 0x11, 0x00


	//----- nvinfo : EIATTR_KPARAM_INFO
	.align		4
.L_128:
        /*0068*/ 	.byte	0x04, 0x17
        /*006a*/ 	.short	(.L_130 - .L_129)
.L_129:
        /*006c*/ 	.word	0x00000000
        /*0070*/ 	.short	0x0000
        /*0072*/ 	.short	0x0000
        /*0074*/ 	.byte	0x00, 0xf5, 0x21, 0x00


	//----- nvinfo : EIATTR_SPARSE_MMA_MASK
	.align		4
.L_130:
        /*0078*/ 	.byte	0x03, 0x50
        /*007a*/ 	.short	0x0000


	//----- nvinfo : EIATTR_MAXREG_COUNT
	.align		4
        /*007c*/ 	.byte	0x03, 0x1b
        /*007e*/ 	.short	0x00ff


	//----- nvinfo : EIATTR_MERCURY_ISA_VERSION
	.align		4
        /*0080*/ 	.byte	0x03, 0x5f
        /*0082*/ 	.short	0x0101


	//----- nvinfo : EIATTR_VRC_CTA_INIT_COUNT
	.align		4
        /*0084*/ 	.byte	0x02, 0x4a
	.zero		1
	.zero		1


	//----- nvinfo : EIATTR_EXIT_INSTR_OFFSETS
	.align		4
        /*0088*/ 	.byte	0x04, 0x1c
        /*008a*/ 	.short	(.L_132 - .L_131)


	//   ....[0]....
.L_131:
        /*008c*/ 	.word	0x000000d0


	//   ....[1]....
        /*0090*/ 	.word	0x00000170


	//   ....[2]....
        /*0094*/ 	.word	0x000001c0


	//   ....[3]....
        /*0098*/ 	.word	0x00000220


	//   ....[4]....
        /*009c*/ 	.word	0x00000250


	//----- nvinfo : EIATTR_CBANK_PARAM_SIZE
	.align		4
.L_132:
        /*00a0*/ 	.byte	0x03, 0x19
        /*00a2*/ 	.short	0x0030


	//----- nvinfo : EIATTR_PARAM_CBANK
	.align		4
        /*00a4*/ 	.byte	0x04, 0x0a
        /*00a6*/ 	.short	(.L_134 - .L_133)
	.align		4
.L_133:
        /*00a8*/ 	.word	index@(.nv.constant0._Z25collectUniqueRoots_kernelPKjiiiS0_PjPb)
        /*00ac*/ 	.short	0x0380
        /*00ae*/ 	.short	0x0030


	//----- nvinfo : EIATTR_SW_WAR
	.align		4
.L_134:
        /*00b0*/ 	.byte	0x04, 0x36
        /*00b2*/ 	.short	(.L_136 - .L_135)
.L_135:
        /*00b4*/ 	.word	0x00000008
.L_136:


//--------------------- .nv.info._Z22pathCompression_kernelPji --------------------------
	.section	.nv.info._Z22pathCompression_kernelPji,"",@"SHT_CUDA_INFO"
	.sectionflags	@""
	.align	4


	//----- nvinfo : EIATTR_CUDA_API_VERSION
	.align		4
        /*0000*/ 	.byte	0x04, 0x37
        /*0002*/ 	.short	(.L_138 - .L_137)
.L_137:
        /*0004*/ 	.word	0x00000082


	//----- nvinfo : EIATTR_KPARAM_INFO
	.align		4
.L_138:
        /*0008*/ 	.byte	0x04, 0x17
        /*000a*/ 	.short	(.L_140 - .L_139)
.L_139:
        /*000c*/ 	.word	0x00000000
        /*0010*/ 	.short	0x0001
        /*0012*/ 	.short	0x0008
        /*0014*/ 	.byte	0x00, 0xf0, 0x11, 0x00


	//----- nvinfo : EIATTR_KPARAM_INFO
	.align		4
.L_140:
        /*0018*/ 	.byte	0x04, 0x17
        /*001a*/ 	.short	(.L_142 - .L_141)
.L_141:
        /*001c*/ 	.word	0x00000000
        /*0020*/ 	.short	0x0000
        /*0022*/ 	.short	0x0000
        /*0024*/ 	.byte	0x00, 0xf5, 0x21, 0x00


	//----- nvinfo : EIATTR_SPARSE_MMA_MASK
	.align		4
.L_142:
        /*0028*/ 	.byte	0x03, 0x50
        /*002a*/ 	.short	0x0000


	//----- nvinfo : EIATTR_MAXREG_COUNT
	.align		4
        /*002c*/ 	.byte	0x03, 0x1b
        /*002e*/ 	.short	0x00ff


	//----- nvinfo : EIATTR_MERCURY_ISA_VERSION
	.align		4
        /*0030*/ 	.byte	0x03, 0x5f
        /*0032*/ 	.short	0x0101


	//----- nvinfo : EIATTR_VRC_CTA_INIT_COUNT
	.align		4
        /*0034*/ 	.byte	0x02, 0x4a
	.zero		1
	.zero		1


	//----- nvinfo : EIATTR_EXIT_INSTR_OFFSETS
	.align		4
        /*0038*/ 	.byte	0x04, 0x1c
        /*003a*/ 	.short	(.L_144 - .L_143)


	//   ....[0]....
.L_143:
        /*003c*/ 	.word	0x000000c0


	//   ....[1]....
        /*0040*/ 	.word	0x00000190


	//----- nvinfo : EIATTR_CRS_STACK_SIZE
	.align		4
.L_144:
        /*0044*/ 	.byte	0x04, 0x1e
        /*0046*/ 	.short	(.L_146 - .L_145)
.L_145:
        /*0048*/ 	.word	0x00000000


	//----- nvinfo : EIATTR_CBANK_PARAM_SIZE
	.align		4
.L_146:
        /*004c*/ 	.byte	0x03, 0x19
        /*004e*/ 	.short	0x000c


	//----- nvinfo : EIATTR_PARAM_CBANK
	.align		4
        /*0050*/ 	.byte	0x04, 0x0a
        /*0052*/ 	.short	(.L_148 - .L_147)
	.align		4
.L_147:
        /*0054*/ 	.word	index@(.nv.constant0._Z22pathCompression_kernelPji)
        /*0058*/ 	.short	0x0380
        /*005a*/ 	.short	0x000c


	//----- nvinfo : EIATTR_SW_WAR
	.align		4
.L_148:
        /*005c*/ 	.byte	0x04, 0x36
        /*005e*/ 	.short	(.L_150 - .L_149)
.L_149:
        /*0060*/ 	.word	0x00000008
.L_150:


//--------------------- .nv.info._Z24buildConnectivity_kernelPKjiiiPjPi --------------------------
	.section	.nv.info._Z24buildConnectivity_kernelPKjiiiPjPi,"",@"SHT_CUDA_INFO"
	.sectionflags	@""
	.align	4


	//----- nvinfo : EIATTR_CUDA_API_VERSION
	.align		4
        /*0000*/ 	.byte	0x04, 0x37
        /*0002*/ 	.short	(.L_152 - .L_151)
.L_151:
        /*0004*/ 	.word	0x00000082


	//----- nvinfo : EIATTR_KPARAM_INFO
	.align		4
.L_152:
        /*0008*/ 	.byte	0x04, 0x17
        /*000a*/ 	.short	(.L_154 - .L_153)
.L_153:
        /*000c*/ 	.word	0x00000000
        /*0010*/ 	.short	0x0005
        /*0012*/ 	.short	0x0020
        /*0014*/ 	.byte	0x00, 0xf5, 0x21, 0x00


	//----- nvinfo : EIATTR_KPARAM_INFO
	.align		4
.L_154:
        /*0018*/ 	.byte	0x04, 0x17
        /*001a*/ 	.short	(.L_156 - .L_155)
.L_155:
        /*001c*/ 	.word	0x00000000
        /*0020*/ 	.short	0x0004
        /*0022*/ 	.short	0x0018
        /*0024*/ 	.byte	0x00, 0xf5, 0x21, 0x00


	//----- nvinfo : EIATTR_KPARAM_INFO
	.align		4
.L_156:
        /*0028*/ 	.byte	0x04, 0x17
        /*002a*/ 	.short	(.L_158 - .L_157)
.L_157:
        /*002c*/ 	.word	0x00000000
        /*0030*/ 	.short	0x0003
        /*0032*/ 	.short	0x0010
        /*0034*/ 	.byte	0x00, 0xf0, 0x11, 0x00


	//----- nvinfo : EIATTR_KPARAM_INFO
	.align		4
.L_158:
        /*0038*/ 	.byte	0x04, 0x17
        /*003a*/ 	.short	(.L_160 - .L_159)
.L_159:
        /*003c*/ 	.word	0x00000000
        /*0040*/ 	.short	0x0002
        /*0042*/ 	.short	0x000c
        /*0044*/ 	.byte	0x00, 0xf0, 0x11, 0x00


	//----- nvinfo : EIATTR_KPARAM_INFO
	.align		4
.L_160:
        /*0048*/ 	.byte	0x04, 0x17
        /*004a*/ 	.short	(.L_162 - .L_161)
.L_161:
        /*004c*/ 	.word	0x00000000
        /*0050*/ 	.short	0x0001
        /*0052*/ 	.short	0x0008
        /*0054*/ 	.byte	0x00, 0xf0, 0x11, 0x00


	//----- nvinfo : EIATTR_KPARAM_INFO
	.align		4
.L_162:
        /*0058*/ 	.byte	0x04, 0x17
        /*005a*/ 	.short	(.L_164 - .L_163)
.L_163:
        /*005c*/ 	.word	0x00000000
        /*0060*/ 	.short	0x0000
        /*0062*/ 	.short	0x0000
        /*0064*/ 	.byte	0x00, 0xf5, 0x21, 0x00


	//----- nvinfo : EIATTR_SPARSE_MMA_MASK
	.align		4
.L_164:
        /*0068*/ 	.byte	0x03, 0x50
        /*006a*/ 	.short	0x0000


	//----- nvinfo : EIATTR_MAXREG_COUNT
	.align		4
        /*006c*/ 	.byte	0x03, 0x1b
        /*006e*/ 	.short	0x00ff


	//----- nvinfo : EIATTR_MERCURY_ISA_VERSION
	.align		4
        /*0070*/ 	.byte	0x03, 0x5f
        /*0072*/ 	.short	0x0101


	//----- nvinfo : EIATTR_VRC_CTA_INIT_COUNT
	.align		4
        /*0074*/ 	.byte	0x02, 0x4a
	.zero		1
	.zero		1


	//----- nvinfo : EIATTR_EXIT_INSTR_OFFSETS
	.align		4
        /*0078*/ 	.byte	0x04, 0x1c
        /*007a*/ 	.short	(.L_166 - .L_165)


	//   ....[0]....
.L_165:
        /*007c*/ 	.word	0x00000120


	//   ....[1]....
        /*0080*/ 	.word	0x000001c0


	//   ....[2]....
        /*0084*/ 	.word	0x00000bf0


	//   ....[3]....
        /*0088*/ 	.word	0x00000c70


	//   ....[4]....
        /*008c*/ 	.word	0x00000d60


	//   ....[5]....
        /*0090*/ 	.word	0x00000e60


	//   ....[6]....
        /*0094*/ 	.word	0x00000ea0


	//   ....[7]....
        /*0098*/ 	.word	0x00000ee0


	//----- nvinfo : EIATTR_CRS_STACK_SIZE
	.align		4
.L_166:
        /*009c*/ 	.byte	0x04, 0x1e
        /*009e*/ 	.short	(.L_168 - .L_167)
.L_167:
        /*00a0*/ 	.word	0x00000000


	//----- nvinfo : EIATTR_CBANK_PARAM_SIZE
	.align		4
.L_168:
        /*00a4*/ 	.byte	0x03, 0x19
        /*00a6*/ 	.short	0x0028


	//----- nvinfo : EIATTR_PARAM_CBANK
	.align		4
        /*00a8*/ 	.byte	0x04, 0x0a
        /*00aa*/ 	.short	(.L_170 - .L_169)
	.align		4
.L_169:
        /*00ac*/ 	.word	index@(.nv.constant0._Z24buildConnectivity_kernelPKjiiiPjPi)
        /*00b0*/ 	.short	0x0380
        /*00b2*/ 	.short	0x0028


	//----- nvinfo : EIATTR_SW_WAR
	.align		4
.L_170:
        /*00b4*/ 	.byte	0x04, 0x36
        /*00b6*/ 	.short	(.L_172 - .L_171)
.L_171:
        /*00b8*/ 	.word	0x00000008
.L_172:


//--------------------- .nv.info._Z20initUnionFind_kernelPjPii --------------------------
	.section	.nv.info._Z20initUnionFind_kernelPjPii,"",@"SHT_CUDA_INFO"
	.sectionflags	@""
	.align	4


	//----- nvinfo : EIATTR_CUDA_API_VERSION
	.align		4
        /*0000*/ 	.byte	0x04, 0x37
        /*0002*/ 	.short	(.L_174 - .L_173)
.L_173:
        /*0004*/ 	.word	0x00000082


	//----- nvinfo : EIATTR_KPARAM_INFO
	.align		4
.L_174:
        /*0008*/ 	.byte	0x04, 0x17
        /*000a*/ 	.short	(.L_176 - .L_175)
.L_175:
        /*000c*/ 	.word	0x00000000
        /*0010*/ 	.short	0x0002
        /*0012*/ 	.short	0x0010
        /*0014*/ 	.byte	0x00, 0xf0, 0x11, 0x00


	//----- nvinfo : EIATTR_KPARAM_INFO
	.align		4
.L_176:
        /*0018*/ 	.byte	0x04, 0x17
        /*001a*/ 	.short	(.L_178 - .L_177)
.L_177:
        /*001c*/ 	.word	0x00000000
        /*0020*/ 	.short	0x0001
        /*0022*/ 	.short	0x0008
        /*0024*/ 	.byte	0x00, 0xf5, 0x21, 0x00


	//----- nvinfo : EIATTR_KPARAM_INFO
	.align		4
.L_178:
        /*0028*/ 	.byte	0x04, 0x17
        /*002a*/ 	.short	(.L_180 - .L_179)
.L_179:
        /*002c*/ 	.word	0x00000000
        /*0030*/ 	.short	0x0000
        /*0032*/ 	.short	0x0000
        /*0034*/ 	.byte	0x00, 0xf5, 0x21, 0x00


	//----- nvinfo : EIATTR_SPARSE_MMA_MASK
	.align		4
.L_180:
        /*0038*/ 	.byte	0x03, 0x50
        /*003a*/ 	.short	0x0000


	//----- nvinfo : EIATTR_MAXREG_COUNT
	.align		4
        /*003c*/ 	.byte	0x03, 0x1b
        /*003e*/ 	.short	0x00ff


	//----- nvinfo : EIATTR_MERCURY_ISA_VERSION
	.align		4
        /*0040*/ 	.byte	0x03, 0x5f
        /*0042*/ 	.short	0x0101


	//----- nvinfo : EIATTR_VRC_CTA_INIT_COUNT
	.align		4
        /*0044*/ 	.byte	0x02, 0x4a
	.zero		1
	.zero		1


	//----- nvinfo : EIATTR_EXIT_INSTR_OFFSETS
	.align		4
        /*0048*/ 	.byte	0x04, 0x1c
        /*004a*/ 	.short	(.L_182 - .L_181)


	//   ....[0]....
.L_181:
        /*004c*/ 	.word	0x00000070


	//   ....[1]....
        /*0050*/ 	.word	0x000000f0


	//----- nvinfo : EIATTR_CBANK_PARAM_SIZE
	.align		4
.L_182:
        /*0054*/ 	.byte	0x03, 0x19
        /*0056*/ 	.short	0x0014


	//----- nvinfo : EIATTR_PARAM_CBANK
	.align		4
        /*0058*/ 	.byte	0x04, 0x0a
        /*005a*/ 	.short	(.L_184 - .L_183)
	.align		4
.L_183:
        /*005c*/ 	.word	index@(.nv.constant0._Z20initUnionFind_kernelPjPii)
        /*0060*/ 	.short	0x0380
        /*0062*/ 	.short	0x0014


	//----- nvinfo : EIATTR_SW_WAR
	.align		4
.L_184:
        /*0064*/ 	.byte	0x04, 0x36
        /*0066*/ 	.short	(.L_186 - .L_185)
.L_185:
        /*0068*/ 	.word	0x00000008
.L_186:


//--------------------- .nv.callgraph             --------------------------
	.section	.nv.callgraph,"",@"SHT_CUDA_CALLGRAPH"
	.align	4
	.sectionentsize	8
	.align		4
        /*0000*/ 	.word	0x00000000
	.align		4
        /*0004*/ 	.word	0xffffffff
	.align		4
        /*0008*/ 	.word	0x00000000
	.align		4
        /*000c*/ 	.word	0xfffffffe
	.align		4
        /*0010*/ 	.word	0x00000000
	.align		4
        /*0014*/ 	.word	0xfffffffd
	.align		4
        /*0018*/ 	.word	0x00000000
	.align		4
        /*001c*/ 	.word	0xfffffffc


//--------------------- .nv.constant4             --------------------------
	.section	.nv.constant4,"a",@progbits
	.align	8
	.align		8
.nv.constant4:
        /*0000*/ 	.dword	_ZN34_INTERNAL_0e153280_4_k_cu_b35867cd4cuda3std3__45__cpo5beginE
	.align		8
        /*0008*/ 	.dword	_ZN34_INTERNAL_0e153280_4_k_cu_b35867cd4cuda3std3__45__cpo3endE
	.align		8
        /*0010*/ 	.dword	_ZN34_INTERNAL_0e153280_4_k_cu_b35867cd4cuda3std3__45__cpo6cbeginE
	.align		8
        /*0018*/ 	.dword	_ZN34_INTERNAL_0e153280_4_k_cu_b35867cd4cuda3std3__45__cpo4cendE
	.align		8
        /*0020*/ 	.dword	_ZN34_INTERNAL_0e153280_4_k_cu_b35867cd4cuda3std3__45__cpo6rbeginE
	.align		8
        /*0028*/ 	.dword	_ZN34_INTERNAL_0e153280_4_k_cu_b35867cd4cuda3std3__45__cpo4rendE
	.align		8
        /*0030*/ 	.dword	_ZN34_INTERNAL_0e153280_4_k_cu_b35867cd4cuda3std3__45__cpo7crbeginE
	.align		8
        /*0038*/ 	.dword	_ZN34_INTERNAL_0e153280_4_k_cu_b35867cd4cuda3std3__45__cpo5crendE
	.align		8
        /*0040*/ 	.dword	_ZN34_INTERNAL_0e153280_4_k_cu_b35867cd4cuda3std3__436_GLOBAL__N__0e153280_4_k_cu_b35867cd6ignoreE
	.align		8
        /*0048*/ 	.dword	_ZN34_INTERNAL_0e153280_4_k_cu_b35867cd4cuda3std3__419piecewise_constructE
	.align		8
        /*0050*/ 	.dword	_ZN34_INTERNAL_0e153280_4_k_cu_b35867cd4cuda3std3__48in_placeE
	.align		8
        /*0058*/ 	.dword	_ZN34_INTERNAL_0e153280_4_k_cu_b35867cd4cuda3std3__420unreachable_sentinelE
	.align		8
        /*0060*/ 	.dword	_ZN34_INTERNAL_0e153280_4_k_cu_b35867cd4cuda3std3__47nulloptE
	.align		8
        /*0068*/ 	.dword	_ZN34_INTERNAL_0e153280_4_k_cu_b35867cd4cuda3std3__48unexpectE
	.align		8
        /*0070*/ 	.dword	_ZN34_INTERNAL_0e153280_4_k_cu_b35867cd4cuda3std6ranges3__45__cpo4swapE
	.align		8
        /*0078*/ 	.dword	_ZN34_INTERNAL_0e153280_4_k_cu_b35867cd4cuda3std6ranges3__45__cpo9iter_moveE
	.align		8
        /*0080*/ 	.dword	_ZN34_INTERNAL_0e153280_4_k_cu_b35867cd4cuda3std6ranges3__45__cpo5beginE
	.align		8
        /*0088*/ 	.dword	_ZN34_INTERNAL_0e153280_4_k_cu_b35867cd4cuda3std6ranges3__45__cpo3endE
	.align		8
        /*0090*/ 	.dword	_ZN34_INTERNAL_0e153280_4_k_cu_b35867cd4cuda3std6ranges3__45__cpo6cbeginE
	.align		8
        /*0098*/ 	.dword	_ZN34_INTERNAL_0e153280_4_k_cu_b35867cd4cuda3std6ranges3__45__cpo4cendE
	.align		8
        /*00a0*/ 	.dword	_ZN34_INTERNAL_0e153280_4_k_cu_b35867cd4cuda3std6ranges3__45__cpo7advanceE
	.align		8
        /*00a8*/ 	.dword	_ZN34_INTERNAL_0e153280_4_k_cu_b35867cd4cuda3std6ranges3__45__cpo9iter_swapE
	.align		8
        /*00b0*/ 	.dword	_ZN34_INTERNAL_0e153280_4_k_cu_b35867cd4cuda3std6ranges3__45__cpo4nextE
	.align		8
        /*00b8*/ 	.dword	_ZN34_INTERNAL_0e153280_4_k_cu_b35867cd4cuda3std6ranges3__45__cpo4prevE
	.align		8
        /*00c0*/ 	.dword	_ZN34_INTERNAL_0e153280_4_k_cu_b35867cd4cuda3std6ranges3__45__cpo4dataE
	.align		8
        /*00c8*/ 	.dword	_ZN34_INTERNAL_0e153280_4_k_cu_b35867cd4cuda3std6ranges3__45__cpo5cdataE
	.align		8
        /*00d0*/ 	.dword	_ZN34_INTERNAL_0e153280_4_k_cu_b35867cd4cuda3std6ranges3__45__cpo4sizeE
	.align		8
        /*00d8*/ 	.dword	_ZN34_INTERNAL_0e153280_4_k_cu_b35867cd4cuda3std6ranges3__45__cpo5ssizeE
	.align		8
        /*00e0*/ 	.dword	_ZN34_INTERNAL_0e153280_4_k_cu_b35867cd4cuda3std6ranges3__45__cpo8distanceE
	.align		8
        /*00e8*/ 	.dword	_ZN34_INTERNAL_0e153280_4_k_cu_b35867cd6thrust24THRUST_300001_SM_1000_NS8cuda_cub3parE
	.align		8
        /*00f0*/ 	.dword	_ZN34_INTERNAL_0e153280_4_k_cu_b35867cd6thrust24THRUST_300001_SM_1000_NS8cuda_cub10par_nosyncE
	.align		8
        /*00f8*/ 	.dword	_ZN34_INTERNAL_0e153280_4_k_cu_b35867cd6thrust24THRUST_300001_SM_1000_NS6system6detail10sequential3seqE
	.align		8
        /*0100*/ 	.dword	_ZN34_INTERNAL_0e153280_4_k_cu_b35867cd6thrust24THRUST_300001_SM_1000_NS6system3cpp3parE
	.align		8
        /*0108*/ 	.dword	_ZN34_INTERNAL_0e153280_4_k_cu_b35867cd6thrust24THRUST_300001_SM_1000_NS12placeholders2_1E
	.align		8
        /*0110*/ 	.dword	_ZN34_INTERNAL_0e153280_4_k_cu_b35867cd6thrust24THRUST_300001_SM_1000_NS12placeholders2_2E
	.align		8
        /*0118*/ 	.dword	_ZN34_INTERNAL_0e153280_4_k_cu_b35867cd6thrust24THRUST_300001_SM_1000_NS12placeholders2_3E
	.align		8
        /*0120*/ 	.dword	_ZN34_INTERNAL_0e153280_4_k_cu_b35867cd6thrust24THRUST_300001_SM_1000_NS12placeholders2_4E
	.align		8
        /*0128*/ 	.dword	_ZN34_INTERNAL_0e153280_4_k_cu_b35867cd6thrust24THRUST_300001_SM_1000_NS12placeholders2_5E
	.align		8
        /*0130*/ 	.dword	_ZN34_INTERNAL_0e153280_4_k_cu_b35867cd6thrust24THRUST_300001_SM_1000_NS12placeholders2_6E
	.align		8
        /*0138*/ 	.dword	_ZN34_INTERNAL_0e153280_4_k_cu_b35867cd6thrust24THRUST_300001_SM_1000_NS12placeholders2_7E
	.align		8
        /*0140*/ 	.dword	_ZN34_INTERNAL_0e153280_4_k_cu_b35867cd6thrust24THRUST_300001_SM_1000_NS12placeholders2_8E
	.align		8
        /*0148*/ 	.dword	_ZN34_INTERNAL_0e153280_4_k_cu_b35867cd6thrust24THRUST_300001_SM_1000_NS12placeholders2_9E
	.align		8
        /*0150*/ 	.dword	_ZN34_INTERNAL_0e153280_4_k_cu_b35867cd6thrust24THRUST_300001_SM_1000_NS12placeholders3_10E
	.align		8
        /*0158*/ 	.dword	_ZN34_INTERNAL_0e153280_4_k_cu_b35867cd6thrust24THRUST_300001_SM_1000_NS3seqE
	.align		8
        /*0160*/ 	.dword	_ZN34_INTERNAL_0e153280_4_k_cu_b35867cd6thrust24THRUST_300001_SM_1000_NS6deviceE


//--------------------- .text._ZN3cub18CUB_300001_SM_10006detail11EmptyKernelIvEEvv --------------------------
	.section	.text._ZN3cub18CUB_300001_SM_10006detail11EmptyKernelIvEEvv,"ax",@progbits
	.align	128
        .global         _ZN3cub18CUB_300001_SM_10006detail11EmptyKernelIvEEvv
        .type           _ZN3cub18CUB_300001_SM_10006detail11EmptyKernelIvEEvv,@function
        .size           _ZN3cub18CUB_300001_SM_10006detail11EmptyKernelIvEEvv,(.L_x_27 - _ZN3cub18CUB_300001_SM_10006detail11EmptyKernelIvEEvv)
        .other          _ZN3cub18CUB_300001_SM_10006detail11EmptyKernelIvEEvv,@"STO_CUDA_ENTRY STV_DEFAULT"
_ZN3cub18CUB_300001_SM_10006detail11EmptyKernelIvEEvv:
.text._ZN3cub18CUB_300001_SM_10006detail11EmptyKernelIvEEvv:
[----:B------:R-:W-:Y:S01]  /*0000*/  LDC R1, c[0x0][0x37c] ;  /* 0x0000df00ff017b82 */ /* 0x000fe20000000800 */
[----:B------:R-:W-:Y:S05]  /*0010*/  EXIT ;  /* 0x000000000000794d */ /* 0x000fea0003800000 */
.L_x_0:
[----:B------:R-:W-:-:S00]  /*0020*/  BRA `(.L_x_0) ;  /* 0xfffffffc00fc7947 */ /* 0x000fc0000383ffff */
[----:B------:R-:W-:-:S00]  /*0030*/  NOP ;  /* 0x0000000000007918 */ /* 0x000fc00000000000 */
        /* <DEDUP_REMOVED lines=12> */
.L_x_27:


//--------------------- .text._Z19relabelImage_kernelPjiiiPKjS1_i --------------------------
	.section	.text._Z19relabelImage_kernelPjiiiPKjS1_i,"ax",@progbits
	.align	128
        .global         _Z19relabelImage_kernelPjiiiPKjS1_i
        .type           _Z19relabelImage_kernelPjiiiPKjS1_i,@function
        .size           _Z19relabelImage_kernelPjiiiPKjS1_i,(.L_x_28 - _Z19relabelImage_kernelPjiiiPKjS1_i)
        .other          _Z19relabelImage_kernelPjiiiPKjS1_i,@"STO_CUDA_ENTRY STV_DEFAULT"
_Z19relabelImage_kernelPjiiiPKjS1_i:
.text._Z19relabelImage_kernelPjiiiPKjS1_i:
[----:B------:R-:W-:Y:S01]  /*0000*/  LDC R1, c[0x0][0x37c] ;  /* 0x0000df00ff017b82 */ /* 0x000fe20000000800 */
[----:B------:R-:W0:Y:S07]  /*0010*/  S2R R3, SR_TID.Y ;  /* 0x0000000000037919 */ /* 0x000e2e0000002200 */
[----:B------:R-:W1:Y:S01]  /*0020*/  LDC R5, c[0x0][0x360] ;  /* 0x0000d800ff057b82 */ /* 0x000e620000000800 */
[----:B------:R-:W2:Y:S01]  /*0030*/  LDCU UR6, c[0x0][0x390] ;  /* 0x00007200ff0677ac */ /* 0x000ea20008000800 */
[----:B------:R-:W1:Y:S01]  /*0040*/  S2R R2, SR_TID.X ;  /* 0x0000000000027919 */ /* 0x000e620000002100 */
[----:B------:R-:W3:Y:S05]  /*0050*/  LDCU UR7, c[0x0][0x38c] ;  /* 0x00007180ff0777ac */ /* 0x000eea0008000800 */
[----:B------:R-:W0:Y:S08]  /*0060*/  S2UR UR5, SR_CTAID.Y ;  /* 0x00000000000579c3 */ /* 0x000e300000002600 */
[----:B------:R-:W0:Y:S08]  /*0070*/  LDC R0, c[0x0][0x364] ;  /* 0x0000d900ff007b82 */ /* 0x000e300000000800 */
[----:B------:R-:W1:Y:S01]  /*0080*/  S2UR UR4, SR_CTAID.X ;  /* 0x00000000000479c3 */ /* 0x000e620000002500 */
[----:B0-----:R-:W-:-:S05]  /*0090*/  IMAD R0, R0, UR5, R3 ;  /* 0x0000000500007c24 */ /* 0x001fca000f8e0203 */
[----:B--2---:R-:W-:Y:S01]  /*00a0*/  ISETP.GE.AND P0, PT, R0, UR6, PT ;  /* 0x0000000600007c0c */ /* 0x004fe2000bf06270 */
[----:B-1----:R-:W-:-:S05]  /*00b0*/  IMAD R5, R5, UR4, R2 ;  /* 0x0000000405057c24 */ /* 0x002fca000f8e0202 */
[----:B---3--:R-:W-:-:S13]  /*00c0*/  ISETP.GE.OR P0, PT, R5, UR7, P0 ;  /* 0x0000000705007c0c */ /* 0x008fda0008706670 */
[----:B------:R-:W-:Y:S05]  /*00d0*/  @P0 EXIT ;  /* 0x000000000000094d */ /* 0x000fea0003800000 */
[----:B------:R-:W0:Y:S01]  /*00e0*/  LDCU UR4, c[0x0][0x388] ;  /* 0x00007100ff0477ac */ /* 0x000e220008000800 */
[----:B------:R-:W1:Y:S01]  /*00f0*/  LDCU.64 UR6, c[0x0][0x380] ;  /* 0x00007000ff0677ac */ /* 0x000e620008000a00 */
[----:B0-----:R-:W-:Y:S01]  /*0100*/  IMAD R0, R0, UR4, RZ ;  /* 0x0000000400007c24 */ /* 0x001fe2000f8e02ff */
[----:B------:R-:W0:Y:S04]  /*0110*/  LDCU.64 UR4, c[0x0][0x358] ;  /* 0x00006b00ff0477ac */ /* 0x000e280008000a00 */
[----:B-1----:R-:W-:-:S04]  /*0120*/  IADD3 R2, P0, PT, R0, UR6, RZ ;  /* 0x0000000600027c10 */ /* 0x002fc8000ff1e0ff */
[----:B------:R-:W-:-:S03]  /*0130*/  LEA.HI.X.SX32 R3, R0, UR7, 0x1, P0 ;  /* 0x0000000700037c11 */ /* 0x000fc600080f0eff */
[----:B------:R-:W-:-:S05]  /*0140*/  IMAD.WIDE R2, R5, 0x4, R2 ;  /* 0x0000000405027825 */ /* 0x000fca00078e0202 */
[----:B0-----:R-:W2:Y:S02]  /*0150*/  LDG.E R7, desc[UR4][R2.64] ;  /* 0x0000000402077981 */ /* 0x001ea4000c1e1900 */
[----:B--2---:R-:W-:-:S13]  /*0160*/  ISETP.NE.AND P0, PT, R7, RZ, PT ;  /* 0x000000ff0700720c */ /* 0x004fda0003f05270 */
[----:B------:R-:W-:Y:S05]  /*0170*/  @!P0 EXIT ;  /* 0x000000000000894d */ /* 0x000fea0003800000 */
[----:B------:R-:W0:Y:S02]  /*0180*/  LDC.64 R4, c[0x0][0x398] ;  /* 0x0000e600ff047b82 */ /* 0x000e240000000a00 */
[----:B0-----:R-:W-:-:S05]  /*0190*/  IMAD.WIDE.U32 R4, R7, 0x4, R4 ;  /* 0x0000000407047825 */ /* 0x001fca00078e0004 */
[----:B------:R-:W2:Y:S02]  /*01a0*/  LDG.E R0, desc[UR4][R4.64] ;  /* 0x0000000404007981 */ /* 0x000ea4000c1e1900 */
[----:B--2---:R-:W-:-:S13]  /*01b0*/  ISETP.GT.U32.AND P0, PT, R0, 0xffff, PT ;  /* 0x0000ffff0000780c */ /* 0x004fda0003f04070 */
[----:B------:R-:W-:Y:S05]  /*01c0*/  @P0 EXIT ;  /* 0x000000000000094d */ /* 0x000fea0003800000 */
[----:B------:R-:W0:Y:S01]  /*01d0*/  LDC.64 R4, c[0x0][0x3a0] ;  /* 0x0000e800ff047b82 */ /* 0x000e220000000a00 */
[----:B------:R-:W-:Y:S01]  /*01e0*/  BSSY.RECONVERGENT B0, `(.L_x_1) ;  /* 0x0000087000007945 */ /* 0x000fe20003800200 */
[----:B------:R-:W-:-:S07]  /*01f0*/  IMAD.MOV.U32 R9, RZ, RZ, RZ ;  /* 0x000000ffff097224 */ /* 0x000fce00078e00ff */
.L_x_3:
[----:B0-----:R-:W-:-:S05]  /*0200*/  IMAD.WIDE.U32 R6, R9, 0x4, R4 ;  /* 0x0000000409067825 */ /* 0x001fca00078e0004 */
[----:B------:R-:W2:Y:S01]  /*0210*/  LDG.E R11, desc[UR4][R6.64] ;  /* 0x00000004060b7981 */ /* 0x000ea2000c1e1900 */
[----:B------:R-:W-:Y:S01]  /*0220*/  IMAD.MOV.U32 R8, RZ, RZ, R9 ;  /* 0x000000ffff087224 */ /* 0x000fe200078e0009 */
[----:B--2---:R-:W-:-:S13]  /*0230*/  ISETP.NE.AND P0, PT, R11, R0, PT ;  /* 0x000000000b00720c */ /* 0x004fda0003f05270 */
[----:B------:R-:W-:Y:S05]  /*0240*/  @!P0 BRA `(.L_x_2) ;  /* 0x0000000800008947 */ /* 0x000fea0003800000 */
[----:B------:R-:W2:Y:S01]  /*0250*/  LDG.E R11, desc[UR4][R6.64+0x4] ;  /* 0x00000404060b7981 */ /* 0x000ea2000c1e1900 */
[----:B------:R-:W-:Y:S01]  /*0260*/  VIADD R8, R9, 0x1 ;  /* 0x0000000109087836 */ /* 0x000fe20000000000 */
        /* <DEDUP_REMOVED lines=59> */
[----:B------:R-:W-:Y:S02]  /*0620*/  IADD3 R8, PT, PT, R9, 0x10, RZ ;  /* 0x0000001009087810 */ /* 0x000fe40007ffe0ff */
        /* <DEDUP_REMOVED lines=62> */
[----:B------:R-:W-:-:S05]  /*0a10*/  VIADD R9, R9, 0x20 ;  /* 0x0000002009097836 */ /* 0x000fca0000000000 */
[----:B------:R-:W-:-:S13]  /*0a20*/  ISETP.NE.AND P0, PT, R9, 0x10000, PT ;  /* 0x000100000900780c */ /* 0x000fda0003f05270 */
[----:B------:R-:W-:Y:S05]  /*0a30*/  @P0 BRA `(.L_x_3) ;  /* 0xfffffff400f00947 */ /* 0x000fea000383ffff */
[----:B------:R-:W-:Y:S05]  /*0a40*/  EXIT ;  /* 0x000000000000794d */ /* 0x000fea0003800000 */
.L_x_2:
[----:B------:R-:W-:Y:S05]  /*0a50*/  BSYNC.RECONVERGENT B0 ;  /* 0x0000000000007941 */ /* 0x000fea0003800200 */
.L_x_1:
[----:B------:R-:W0:Y:S02]  /*0a60*/  LDCU UR6, c[0x0][0x3a8] ;  /* 0x00007500ff0677ac */ /* 0x000e240008000800 */
[----:B0-----:R-:W-:-:S05]  /*0a70*/  VIADD R5, R8, UR6 ;  /* 0x0000000608057c36 */ /* 0x001fca0008000000 */
[----:B------:R-:W-:Y:S01]  /*0a80*/  STG.E desc[UR4][R2.64], R5 ;  /* 0x0000000502007986 */ /* 0x000fe2000c101904 */
[----:B------:R-:W-:Y:S05]  /*0a90*/  EXIT ;  /* 0x000000000000794d */ /* 0x000fea0003800000 */
.L_x_4:
        /* <DEDUP_REMOVED lines=14> */
.L_x_28:


//--------------------- .text._Z25collectUniqueRoots_kernelPKjiiiS0_PjPb --------------------------
	.section	.text._Z25collectUniqueRoots_kernelPKjiiiS0_PjPb,"ax",@progbits
	.align	128
        .global         _Z25collectUniqueRoots_kernelPKjiiiS0_PjPb
        .type           _Z25collectUniqueRoots_kernelPKjiiiS0_PjPb,@function
        .size           _Z25collectUniqueRoots_kernelPKjiiiS0_PjPb,(.L_x_29 - _Z25collectUniqueRoots_kernelPKjiiiS0_PjPb)
        .other          _Z25collectUniqueRoots_kernelPKjiiiS0_PjPb,@"STO_CUDA_ENTRY STV_DEFAULT"
_Z25collectUniqueRoots_kernelPKjiiiS0_PjPb:
.text._Z25collectUniqueRoots_kernelPKjiiiS0_PjPb:
        /* <DEDUP_REMOVED lines=25> */
[----:B0-----:R-:W-:-:S06]  /*0190*/  IMAD.WIDE.U32 R2, R5, 0x4, R2 ;  /* 0x0000000405027825 */ /* 0x001fcc00078e0002 */
[----:B------:R-:W2:Y:S02]  /*01a0*/  LDG.E R2, desc[UR4][R2.64] ;  /* 0x0000000402027981 */ /* 0x000ea4000c1e1900 */
[----:B--2---:R-:W-:-:S13]  /*01b0*/  ISETP.GT.U32.AND P0, PT, R2, 0xffff, PT ;  /* 0x0000ffff0200780c */ /* 0x004fda0003f04070 */
[----:B------:R-:W-:Y:S05]  /*01c0*/  @P0 EXIT ;  /* 0x000000000000094d */ /* 0x000fea0003800000 */
[----:B------:R-:W0:Y:S02]  /*01d0*/  LDCU.64 UR6, c[0x0][0x3a8] ;  /* 0x00007500ff0677ac */ /* 0x000e240008000a00 */
[----:B0-----:R-:W-:-:S05]  /*01e0*/  IADD3 R2, P0, PT, R2, UR6, RZ ;  /* 0x0000000602027c10 */ /* 0x001fca000ff1e0ff */
[----:B------:R-:W-:-:S05]  /*01f0*/  IMAD.X R3, RZ, RZ, UR7, P0 ;  /* 0x00000007ff037e24 */ /* 0x000fca00080e06ff */
[----:B------:R-:W2:Y:S02]  /*0200*/  LDG.E.U8 R0, desc[UR4][R2.64] ;  /* 0x0000000402007981 */ /* 0x000ea4000c1e1100 */
[----:B--2---:R-:W-:-:S13]  /*0210*/  ISETP.NE.AND P0, PT, R0, RZ, PT ;  /* 0x000000ff0000720c */ /* 0x004fda0003f05270 */
[----:B------:R-:W-:Y:S05]  /*0220*/  @P0 EXIT ;  /* 0x000000000000094d */ /* 0x000fea0003800000 */
[----:B------:R-:W-:-:S05]  /*0230*/  IMAD.MOV.U32 R0, RZ, RZ, 0x1 ;  /* 0x00000001ff007424 */ /* 0x000fca00078e00ff */
[----:B------:R-:W-:Y:S01]  /*0240*/  STG.E.U8 desc[UR4][R2.64], R0 ;  /* 0x0000000002007986 */ /* 0x000fe2000c101104 */
[----:B------:R-:W-:Y:S05]  /*0250*/  EXIT ;  /* 0x000000000000794d */ /* 0x000fea0003800000 */
.L_x_5:
        /* <DEDUP_REMOVED lines=10> */
.L_x_29:


//--------------------- .text._Z22pathCompression_kernelPji --------------------------
	.section	.text._Z22pathCompression_kernelPji,"ax",@progbits
	.align	128
        .global         _Z22pathCompression_kernelPji
        .type           _Z22pathCompression_kernelPji,@function
        .size           _Z22pathCompression_kernelPji,(.L_x_25 - _Z22pathCompression_kernelPji)
        .other          _Z22pathCompression_kernelPji,@"STO_CUDA_ENTRY STV_DEFAULT"
_Z22pathCompression_kernelPji:
.text._Z22pathCompression_kernelPji:
[----:B------:R-:W0:Y:S01]  /*0000*/  LDC R1, c[0x0][0x37c] ;  /* 0x0000df00ff017b82 */ /* 0x000e220000000800 */
[----:B------:R-:W1:Y:S01]  /*0010*/  S2R R3, SR_TID.X ;  /* 0x0000000000037919 */ /* 0x000e620000002100 */
[----:B------:R-:W2:Y:S06]  /*0020*/  LDCU UR5, c[0x0][0x2fc] ;  /* 0x00005f80ff0577ac */ /* 0x000eac0008000800 */
[----:B------:R-:W1:Y:S01]  /*0030*/  S2UR UR6, SR_CTAID.X ;  /* 0x00000000000679c3 */ /* 0x000e620000002500 */
[----:B0-----:R-:W-:Y:S01]  /*0040*/  VIADD R1, R1, 0xffffffe8 ;  /* 0xffffffe801017836 */ /* 0x001fe20000000000 */
[----:B------:R-:W0:Y:S06]  /*0050*/  LDCU UR4, c[0x0][0x2f8] ;  /* 0x00005f00ff0477ac */ /* 0x000e2c0008000800 */
[----:B------:R-:W1:Y:S08]  /*0060*/  LDC R2, c[0x0][0x360] ;  /* 0x0000d800ff027b82 */ /* 0x000e700000000800 */
[----:B------:R-:W3:Y:S01]  /*0070*/  LDC R0, c[0x0][0x388] ;  /* 0x0000e200ff007b82 */ /* 0x000ee20000000800 */
[----:B0-----:R-:W-:-:S05]  /*0080*/  IADD3 R4, P1, PT, R1, UR4, RZ ;  /* 0x0000000401047c10 */ /* 0x001fca000ff3e0ff */
[----:B--2---:R-:W-:Y:S02]  /*0090*/  IMAD.X R5, RZ, RZ, UR5, P1 ;  /* 0x00000005ff057e24 */ /* 0x004fe400088e06ff */
[----:B-1----:R-:W-:-:S05]  /*00a0*/  IMAD R2, R2, UR6, R3 ;  /* 0x0000000602027c24 */ /* 0x002fca000f8e0203 */
[----:B---3--:R-:W-:-:S13]  /*00b0*/  ISETP.GE.AND P0, PT, R2, R0, PT ;  /* 0x000000000200720c */ /* 0x008fda0003f06270 */
[----:B------:R-:W-:Y:S05]  /*00c0*/  @P0 EXIT ;  /* 0x000000000000094d */ /* 0x000fea0003800000 */
[----:B------:R-:W0:Y:S01]  /*00d0*/  LDC.64 R8, c[0x0][0x380] ;  /* 0x0000e000ff087b82 */ /* 0x000e220000000a00 */
[----:B------:R1:W-:Y:S01]  /*00e0*/  STL [R1+0x10], R0 ;  /* 0x0000100001007387 */ /* 0x0003e20000100800 */
[----:B------:R-:W-:Y:S01]  /*00f0*/  MOV R6, R2 ;  /* 0x0000000200067202 */ /* 0x000fe20000000f00 */
[----:B------:R-:W-:Y:S01]  /*0100*/  IMAD.MOV.U32 R21, RZ, RZ, 0x0 ;  /* 0x00000000ff157424 */ /* 0x000fe200078e00ff */
[----:B------:R-:W-:Y:S01]  /*0110*/  MOV R20, 0x160 ;  /* 0x0000016000147802 */ /* 0x000fe20000000f00 */
[----:B------:R1:W-:Y:S01]  /*0120*/  STL.64 [R1+0x8], RZ ;  /* 0x000008ff01007387 */ /* 0x0003e20000100a00 */
[----:B------:R-:W2:Y:S03]  /*0130*/  LDCU.64 UR36, c[0x0][0x358] ;  /* 0x00006b00ff2477ac */ /* 0x000ea60008000a00 */
[----:B0-2---:R1:W-:Y:S02]  /*0140*/  STL.64 [R1], R8 ;  /* 0x0000000801007387 */ /* 0x0053e40000100a00 */
[----:B-1----:R-:W-:Y:S05]  /*0150*/  CALL.REL.NOINC `($_Z22pathCompression_kernelPji$_ZN9UnionFind4findEj) ;  /* 0x0000000000107944 */ /* 0x002fea0003c00000 */
[----:B------:R-:W0:Y:S02]  /*0160*/  LDC.64 R6, c[0x0][0x380] ;  /* 0x0000e000ff067b82 */ /* 0x000e240000000a00 */
[----:B0-----:R-:W-:-:S05]  /*0170*/  IMAD.WIDE R2, R2, 0x4, R6 ;  /* 0x0000000402027825 */ /* 0x001fca00078e0206 */
[----:B------:R-:W-:Y:S01]  /*0180*/  STG.E desc[UR36][R2.64], R4 ;  /* 0x0000000402007986 */ /* 0x000fe2000c101924 */
[----:B------:R-:W-:Y:S05]  /*0190*/  EXIT ;  /* 0x000000000000794d */ /* 0x000fea0003800000 */
        .type           $_Z22pathCompression_kernelPji$_ZN9UnionFind4findEj,@function
        .size           $_Z22pathCompression_kernelPji$_ZN9UnionFind4findEj,(.L_x_25 - $_Z22pathCompression_kernelPji$_ZN9UnionFind4findEj)
$_Z22pathCompression_kernelPji$_ZN9UnionFind4findEj:
[----:B------:R-:W-:-:S05]  /*01a0*/  VIADD R1, R1, 0xffffffe0 ;  /* 0xffffffe001017836 */ /* 0x000fca0000000000 */
[----:B------:R-:W-:Y:S04]  /*01b0*/  STL [R1+0x18], R21 ;  /* 0x0000181501007387 */ /* 0x000fe80000100800 */
[----:B------:R-:W-:Y:S04]  /*01c0*/  STL [R1+0x14], R20 ;  /* 0x0000141401007387 */ /* 0x000fe80000100800 */
[----:B------:R-:W-:Y:S04]  /*01d0*/  STL [R1+0x10], R19 ;  /* 0x0000101301007387 */ /* 0x000fe80000100800 */
[----:B------:R-:W-:Y:S04]  /*01e0*/  STL [R1+0xc], R18 ;  /* 0x00000c1201007387 */ /* 0x000fe80000100800 */
[----:B------:R-:W-:Y:S04]  /*01f0*/  STL [R1+0x4], R16 ;  /* 0x0000041001007387 */ /* 0x000fe80000100800 */
[----:B------:R-:W-:Y:S04]  /*0200*/  STL [R1], R2 ;  /* 0x0000000201007387 */ /* 0x000fe80000100800 */
[----:B------:R0:W-:Y:S02]  /*0210*/  STL [R1+0x8], R17 ;  /* 0x0000081101007387 */ /* 0x0001e40000100800 */
[----:B0-----:R-:W0:Y:S05]  /*0220*/  BMOV.32.CLEAR R17, B6 ;  /* 0x0000000006117355 */ /* 0x001e2a0000100000 */
[----:B------:R-:W1:Y:S02]  /*0230*/  LDCU UR4, c[0x0][0x2f8] ;  /* 0x00005f00ff0477ac */ /* 0x000e640008000800 */
[----:B-1----:R-:W-:-:S05]  /*0240*/  IADD3 R2, PT, PT, R4, -UR4, RZ ;  /* 0x8000000404027c10 */ /* 0x002fca000fffe0ff */
[----:B------:R-:W2:Y:S01]  /*0250*/  LDL R3, [R2+0x10] ;  /* 0x0000100002037983 */ /* 0x000ea20000100800 */
[----:B------:R-:W-:Y:S01]  /*0260*/  BSSY.RECONVERGENT B6, `(.L_x_6) ;  /* 0x0000017000067945 */ /* 0x000fe20003800200 */
[----:B------:R-:W-:Y:S01]  /*0270*/  IMAD.MOV.U32 R16, RZ, RZ, R6 ;  /* 0x000000ffff107224 */ /* 0x000fe200078e0006 */
[----:B--2---:R-:W-:-:S13]  /*0280*/  ISETP.GE.U32.AND P0, PT, R6, R3, PT ;  /* 0x000000030600720c */ /* 0x004fda0003f06070 */
[----:B0-----:R-:W-:Y:S05]  /*0290*/  @P0 BRA `(.L_x_7) ;  /* 0x00000000004c0947 */ /* 0x001fea0003800000 */
[----:B------:R-:W2:Y:S01]  /*02a0*/  LDL.64 R6, [R2] ;  /* 0x0000000002067983 */ /* 0x000ea20000100a00 */
[----:B------:R-:W0:Y:S02]  /*02b0*/  LDC.64 R18, c[0x0][0x358] ;  /* 0x0000d600ff127b82 */ /* 0x000e240000000a00 */
[----:B0-----:R-:W-:Y:S02]  /*02c0*/  R2UR UR4, R18 ;  /* 0x00000000120472ca */ /* 0x001fe400000e0000 */
[----:B------:R-:W-:Y:S01]  /*02d0*/  R2UR UR5, R19 ;  /* 0x00000000130572ca */ /* 0x000fe200000e0000 */
[----:B--2---:R-:W-:-:S12]  /*02e0*/  IMAD.WIDE.U32 R6, R16, 0x4, R6 ;  /* 0x0000000410067825 */ /* 0x004fd800078e0006 */
[----:B------:R-:W2:Y:S02]  /*02f0*/  LD.E R6, desc[UR4][R6.64] ;  /* 0x0000000406067980 */ /* 0x000ea4000c101900 */
[----:B--2---:R-:W-:-:S13]  /*0300*/  ISETP.NE.AND P0, PT, R6, R16, PT ;  /* 0x000000100600720c */ /* 0x004fda0003f05270 */
[----:B------:R-:W-:Y:S05]  /*0310*/  @!P0 BRA `(.L_x_7) ;  /* 0x00000000002c8947 */ /* 0x000fea0003800000 */
[----:B------:R-:W-:Y:S01]  /*0320*/  HFMA2 R21, -RZ, RZ, 0, 0 ;  /* 0x00000000ff157431 */ /* 0x000fe200000001ff */
[----:B------:R-:W-:-:S07]  /*0330*/  MOV R20, 0x350 ;  /* 0x0000035000147802 */ /* 0x000fce0000000f00 */
[----:B------:R-:W-:Y:S05]  /*0340*/  CALL.REL.NOINC `($_Z22pathCompression_kernelPji$_ZN9UnionFind4findEj) ;  /* 0xfffffffc00947944 */ /* 0x000fea0003c3ffff */
[----:B------:R-:W2:Y:S01]  /*0350*/  LDL.64 R6, [R2] ;  /* 0x0000000002067983 */ /* 0x000ea20000100a00 */
[----:B------:R-:W-:Y:S02]  /*0360*/  R2UR UR4, R18 ;  /* 0x00000000120472ca */ /* 0x000fe400000e0000 */
[----:B------:R-:W-:Y:S01]  /*0370*/  R2UR UR5, R19 ;  /* 0x00000000130572ca */ /* 0x000fe200000e0000 */
[----:B--2---:R-:W-:-:S12]  /*0380*/  IMAD.WIDE.U32 R6, R16, 0x4, R6 ;  /* 0x0000000410067825 */ /* 0x004fd800078e0006 */
[----:B------:R0:W-:Y:S04]  /*0390*/  ST.E desc[UR4][R6.64], R4 ;  /* 0x0000000406007985 */ /* 0x0001e8000c101904 */
[----:B------:R-:W2:Y:S02]  /*03a0*/  LDL.64 R8, [R2] ;  /* 0x0000000002087983 */ /* 0x000ea40000100a00 */
[----:B--2---:R-:W-:-:S05]  /*03b0*/  IMAD.WIDE.U32 R8, R16, 0x4, R8 ;  /* 0x0000000410087825 */ /* 0x004fca00078e0008 */
[----:B------:R0:W5:Y:S02]  /*03c0*/  LD.E R16, desc[UR4][R8.64] ;  /* 0x0000000408107980 */ /* 0x000164000c101900 */
.L_x_7:
[----:B------:R-:W-:Y:S05]  /*03d0*/  BSYNC.RECONVERGENT B6 ;  /* 0x0000000000067941 */ /* 0x000fea0003800200 */
.L_x_6:
[----:B------:R-:W2:Y:S01]  /*03e0*/  LDL R20, [R1+0x14] ;  /* 0x0000140001147983 */ /* 0x000ea20000100800 */
[----:B------:R1:W-:Y:S05]  /*03f0*/  BMOV.32 B6, R17 ;  /* 0x0000001106007356 */ /* 0x0003ea0000000000 */
[----:B------:R-:W2:Y:S01]  /*0400*/  LDL R21, [R1+0x18] ;  /* 0x0000180001157983 */ /* 0x000ea20000100800 */
[----:B0----5:R-:W-:-:S03]  /*0410*/  IMAD.MOV.U32 R4, RZ, RZ, R16 ;  /* 0x000000ffff047224 */ /* 0x021fc600078e0010 */
[----:B------:R-:W2:Y:S04]  /*0420*/  LDL R2, [R1] ;  /* 0x0000000001027983 */ /* 0x000ea80000100800 */
[----:B------:R-:W2:Y:S04]  /*0430*/  LDL R16, [R1+0x4] ;  /* 0x0000040001107983 */ /* 0x000ea80000100800 */
[----:B-1----:R-:W2:Y:S04]  /*0440*/  LDL R17, [R1+0x8] ;  /* 0x0000080001117983 */ /* 0x002ea80000100800 */
[----:B------:R-:W2:Y:S04]  /*0450*/  LDL R18, [R1+0xc] ;  /* 0x00000c0001127983 */ /* 0x000ea80000100800 */
[----:B------:R0:W2:Y:S02]  /*0460*/  LDL R19, [R1+0x10] ;  /* 0x0000100001137983 */ /* 0x0000a40000100800 */
[----:B0-----:R-:W-:Y:S01]  /*0470*/  IADD3 R1, PT, PT, R1, 0x20, RZ ;  /* 0x0000002001017810 */ /* 0x001fe20007ffe0ff */
[----:B--2---:R-:W-:Y:S06]  /*0480*/  RET.REL.NODEC R20 `(_Z22pathCompression_kernelPji) ;  /* 0xfffffff814dc7950 */ /* 0x004fec0003c3ffff */
.L_x_8:
        /* <DEDUP_REMOVED lines=15> */
.L_x_25:


//--------------------- .text._Z24buildConnectivity_kernelPKjiiiPjPi --------------------------
	.section	.text._Z24buildConnectivity_kernelPKjiiiPjPi,"ax",@progbits
	.align	128
        .global         _Z24buildConnectivity_kernelPKjiiiPjPi
        .type           _Z24buildConnectivity_kernelPKjiiiPjPi,@function
        .size           _Z24buildConnectivity_kernelPKjiiiPjPi,(.L_x_26 - _Z24buildConnectivity_kernelPKjiiiPjPi)
        .other          _Z24buildConnectivity_kernelPKjiiiPjPi,@"STO_CUDA_ENTRY STV_DEFAULT"
_Z24buildConnectivity_kernelPKjiiiPjPi:
.text._Z24buildConnectivity_kernelPKjiiiPjPi:
[----:B------:R-:W0:Y:S01]  /*0000*/  LDC R1, c[0x0][0x37c] ;  /* 0x0000df00ff017b82 */ /* 0x000e220000000800 */
[----:B------:R-:W1:Y:S01]  /*0010*/  S2R R3, SR_TID.Y ;  /* 0x0000000000037919 */ /* 0x000e620000002200 */
[----:B------:R-:W2:Y:S06]  /*0020*/  LDCU UR5, c[0x0][0x2fc] ;  /* 0x00005f80ff0577ac */ /* 0x000eac0008000800 */
[----:B------:R-:W3:Y:S01]  /*0030*/  LDC R23, c[0x0][0x360] ;  /* 0x0000d800ff177b82 */ /* 0x000ee20000000800 */
[----:B0-----:R-:W-:Y:S01]  /*0040*/  VIADD R1, R1, 0xffffffe8 ;  /* 0xffffffe801017836 */ /* 0x001fe20000000000 */
[----:B------:R-:W3:Y:S01]  /*0050*/  S2R R0, SR_TID.X ;  /* 0x0000000000007919 */ /* 0x000ee20000002100 */
[----:B------:R-:W0:Y:S01]  /*0060*/  LDCU UR8, c[0x0][0x390] ;  /* 0x00007200ff0877ac */ /* 0x000e220008000800 */
[----:B------:R-:W4:Y:S04]  /*0070*/  LDCU UR9, c[0x0][0x38c] ;  /* 0x00007180ff0977ac */ /* 0x000f280008000800 */
[----:B------:R-:W1:Y:S01]  /*0080*/  S2UR UR7, SR_CTAID.Y ;  /* 0x00000000000779c3 */ /* 0x000e620000002600 */
[----:B------:R-:W5:Y:S07]  /*0090*/  LDCU UR4, c[0x0][0x2f8] ;  /* 0x00005f00ff0477ac */ /* 0x000f6e0008000800 */
[----:B------:R-:W1:Y:S08]  /*00a0*/  LDC R22, c[0x0][0x364] ;  /* 0x0000d900ff167b82 */ /* 0x000e700000000800 */
[----:B------:R-:W3:Y:S01]  /*00b0*/  S2UR UR6, SR_CTAID.X ;  /* 0x00000000000679c3 */ /* 0x000ee20000002500 */
[----:B-----5:R-:W-:-:S05]  /*00c0*/  IADD3 R16, P1, PT, R1, UR4, RZ ;  /* 0x0000000401107c10 */ /* 0x020fca000ff3e0ff */
[----:B--2---:R-:W-:Y:S02]  /*00d0*/  IMAD.X R2, RZ, RZ, UR5, P1 ;  /* 0x00000005ff027e24 */ /* 0x004fe400088e06ff */
[----:B-1----:R-:W-:-:S05]  /*00e0*/  IMAD R22, R22, UR7, R3 ;  /* 0x0000000716167c24 */ /* 0x002fca000f8e0203 */
[----:B0-----:R-:W-:Y:S01]  /*00f0*/  ISETP.GE.AND P0, PT, R22, UR8, PT ;  /* 0x0000000816007c0c */ /* 0x001fe2000bf06270 */
[----:B---3--:R-:W-:-:S05]  /*0100*/  IMAD R23, R23, UR6, R0 ;  /* 0x0000000617177c24 */ /* 0x008fca000f8e0200 */
[----:B----4-:R-:W-:-:S13]  /*0110*/  ISETP.GE.OR P0, PT, R23, UR9, P0 ;  /* 0x0000000917007c0c */ /* 0x010fda0008706670 */
[----:B------:R-:W-:Y:S05]  /*0120*/  @P0 EXIT ;  /* 0x000000000000094d */ /* 0x000fea0003800000 */
[----:B------:R-:W0:Y:S01]  /*0130*/  LDCU UR4, c[0x0][0x388] ;  /* 0x00007100ff0477ac */ /* 0x000e220008000800 */
[----:B------:R-:W1:Y:S01]  /*0140*/  LDCU.64 UR6, c[0x0][0x380] ;  /* 0x00007000ff0677ac */ /* 0x000e620008000a00 */
[----:B------:R-:W2:Y:S01]  /*0150*/  LDCU.64 UR36, c[0x0][0x358] ;  /* 0x00006b00ff2477ac */ /* 0x000ea20008000a00 */
[----:B0-----:R-:W-:-:S05]  /*0160*/  IMAD R19, R22, UR4, RZ ;  /* 0x0000000416137c24 */ /* 0x001fca000f8e02ff */
[----:B-1----:R-:W-:-:S04]  /*0170*/  IADD3 R24, P0, PT, R19, UR6, RZ ;  /* 0x0000000613187c10 */ /* 0x002fc8000ff1e0ff */
[----:B------:R-:W-:-:S03]  /*0180*/  LEA.HI.X.SX32 R25, R19, UR7, 0x1, P0 ;  /* 0x0000000713197c11 */ /* 0x000fc600080f0eff */
[----:B------:R-:W-:-:S05]  /*0190*/  IMAD.WIDE R4, R23, 0x4, R24 ;  /* 0x0000000417047825 */ /* 0x000fca00078e0218 */
[----:B--2---:R-:W2:Y:S02]  /*01a0*/  LDG.E R18, desc[UR36][R4.64] ;  /* 0x0000002404127981 */ /* 0x004ea4000c1e1900 */
[----:B--2---:R-:W-:-:S13]  /*01b0*/  ISETP.NE.AND P0, PT, R18, RZ, PT ;  /* 0x000000ff1200720c */ /* 0x004fda0003f05270 */
[----:B------:R-:W-:Y:S05]  /*01c0*/  @!P0 EXIT ;  /* 0x000000000000894d */ /* 0x000fea0003800000 */
[----:B------:R-:W0:Y:S01]  /*01d0*/  LDC.64 R4, c[0x0][0x398] ;  /* 0x0000e600ff047b82 */ /* 0x000e220000000a00 */
[----:B------:R-:W-:Y:S01]  /*01e0*/  IMAD.MOV.U32 R0, RZ, RZ, 0x10000 ;  /* 0x00010000ff007424 */ /* 0x000fe200078e00ff */
[C---:B------:R-:W-:Y:S01]  /*01f0*/  ISETP.GT.AND P0, PT, R23.reuse, UR9, PT ;  /* 0x0000000917007c0c */ /* 0x040fe2000bf04270 */
[----:B------:R-:W-:Y:S03]  /*0200*/  BSSY.RECONVERGENT B6, `(.L_x_9) ;  /* 0x0000031000067945 */ /* 0x000fe60003800200 */
[----:B------:R1:W-:Y:S01]  /*0210*/  STL [R1+0x10], R0 ;  /* 0x0000100001007387 */ /* 0x0003e20000100800 */
[----:B------:R-:W-:Y:S01]  /*0220*/  ISETP.LT.OR P0, PT, R23, 0x1, P0 ;  /* 0x000000011700780c */ /* 0x000fe20000701670 */
[----:B------:R-:W2:Y:S02]  /*0230*/  LDC.64 R6, c[0x0][0x3a0] ;  /* 0x0000e800ff067b82 */ /* 0x000ea40000000a00 */
[----:B0-----:R1:W-:Y:S04]  /*0240*/  STL.64 [R1], R4 ;  /* 0x0000000401007387 */ /* 0x0013e80000100a00 */
[----:B--2---:R1:W-:Y:S06]  /*0250*/  STL.64 [R1+0x8], R6 ;  /* 0x0000080601007387 */ /* 0x0043ec0000100a00 */
[----:B------:R-:W-:Y:S05]  /*0260*/  @P0 BRA `(.L_x_10) ;  /* 0x0000000000a80947 */ /* 0x000fea0003800000 */
[----:B-1----:R-:W-:-:S05]  /*0270*/  IADD3 R5, PT, PT, R23, -0x1, RZ ;  /* 0xffffffff17057810 */ /* 0x002fca0007ffe0ff */
[----:B------:R-:W-:-:S06]  /*0280*/  IMAD.WIDE.U32 R4, R5, 0x4, R24 ;  /* 0x0000000405047825 */ /* 0x000fcc00078e0018 */
[----:B------:R-:W2:Y:S02]  /*0290*/  LDG.E R5, desc[UR36][R4.64] ;  /* 0x0000002404057981 */ /* 0x000ea4000c1e1900 */
[----:B--2---:R-:W-:-:S04]  /*02a0*/  ISETP.GT.U32.AND P0, PT, R5, 0xffff, PT ;  /* 0x0000ffff0500780c */ /* 0x004fc80003f04070 */
[----:B------:R-:W-:-:S13]  /*02b0*/  ISETP.NE.OR P0, PT, R5, R18, P0 ;  /* 0x000000120500720c */ /* 0x000fda0000705670 */
[----:B------:R-:W-:Y:S05]  /*02c0*/  @P0 BRA `(.L_x_10) ;  /* 0x0000000000900947 */ /* 0x000fea0003800000 */
[----:B------:R-:W-:Y:S02]  /*02d0*/  HFMA2 R21, -RZ, RZ, 0, 0 ;  /* 0x00000000ff157431 */ /* 0x000fe400000001ff */
[----:B------:R-:W-:Y:S01]  /*02e0*/  IMAD.MOV.U32 R4, RZ, RZ, R16 ;  /* 0x000000ffff047224 */ /* 0x000fe200078e0010 */
[----:B------:R-:W-:Y:S01]  /*02f0*/  MOV R20, 0x330 ;  /* 0x0000033000147802 */ /* 0x000fe20000000f00 */
[----:B------:R-:W-:Y:S02]  /*0300*/  IMAD.MOV.U32 R5, RZ, RZ, R2 ;  /* 0x000000ffff057224 */ /* 0x000fe400078e0002 */
[----:B------:R-:W-:-:S07]  /*0310*/  IMAD.MOV.U32 R6, RZ, RZ, R18 ;  /* 0x000000ffff067224 */ /* 0x000fce00078e0012 */
[----:B------:R-:W-:Y:S05]  /*0320*/  CALL.REL.NOINC `($_Z24buildConnectivity_kernelPKjiiiPjPi$_ZN9UnionFind4findEj) ;  /* 0x0000000800f07944 */ /* 0x000fea0003c00000 */
[----:B------:R-:W-:Y:S01]  /*0330*/  IMAD.MOV.U32 R17, RZ, RZ, R4 ;  /* 0x000000ffff117224 */ /* 0x000fe200078e0004 */
[----:B------:R-:W-:Y:S01]  /*0340*/  MOV R6, R18 ;  /* 0x0000001200067202 */ /* 0x000fe20000000f00 */
[----:B------:R-:W-:Y:S01]  /*0350*/  IMAD.MOV.U32 R5, RZ, RZ, R2 ;  /* 0x000000ffff057224 */ /* 0x000fe200078e0002 */
[----:B------:R-:W-:Y:S01]  /*0360*/  MOV R20, 0x3a0 ;  /* 0x000003a000147802 */ /* 0x000fe20000000f00 */
[----:B------:R-:W-:Y:S02]  /*0370*/  IMAD.MOV.U32 R4, RZ, RZ, R16 ;  /* 0x000000ffff047224 */ /* 0x000fe400078e0010 */
[----:B------:R-:W-:-:S07]  /*0380*/  IMAD.MOV.U32 R21, RZ, RZ, 0x0 ;  /* 0x00000000ff157424 */ /* 0x000fce00078e00ff */
[----:B------:R-:W-:Y:S05]  /*0390*/  CALL.REL.NOINC `($_Z24buildConnectivity_kernelPKjiiiPjPi$_ZN9UnionFind4findEj) ;  /* 0x0000000800d47944 */ /* 0x000fea0003c00000 */
[----:B------:R-:W-:-:S13]  /*03a0*/  ISETP.NE.AND P0, PT, R17, R4, PT ;  /* 0x000000041100720c */ /* 0x000fda0003f05270 */
[----:B------:R-:W-:Y:S05]  /*03b0*/  @!P0 BRA `(.L_x_10) ;  /* 0x0000000000548947 */ /* 0x000fea0003800000 */
[----:B------:R-:W0:Y:S02]  /*03c0*/  LDC.64 R6, c[0x0][0x3a0] ;  /* 0x0000e800ff067b82 */ /* 0x000e240000000a00 */
[----:B0-----:R-:W-:-:S04]  /*03d0*/  IMAD.WIDE.U32 R8, R4, 0x4, R6 ;  /* 0x0000000404087825 */ /* 0x001fc800078e0006 */
[----:B------:R-:W-:Y:S02]  /*03e0*/  IMAD.WIDE.U32 R6, R17, 0x4, R6 ;  /* 0x0000000411067825 */ /* 0x000fe400078e0006 */
[----:B------:R-:W2:Y:S04]  /*03f0*/  LDG.E R9, desc[UR36][R8.64] ;  /* 0x0000002408097981 */ /* 0x000ea8000c1e1900 */
[----:B------:R-:W2:Y:S02]  /*0400*/  LDG.E R0, desc[UR36][R6.64] ;  /* 0x0000002406007981 */ /* 0x000ea4000c1e1900 */
[----:B--2---:R-:W-:-:S13]  /*0410*/  ISETP.GE.AND P0, PT, R0, R9, PT ;  /* 0x000000090000720c */ /* 0x004fda0003f06270 */
[----:B------:R-:W0:Y:S02]  /*0420*/  @!P0 LDC.64 R10, c[0x0][0x398] ;  /* 0x0000e600ff0a8b82 */ /* 0x000e240000000a00 */
[----:B0-----:R-:W-:-:S05]  /*0430*/  @!P0 IMAD.WIDE.U32 R10, R17, 0x4, R10 ;  /* 0x00000004110a8825 */ /* 0x001fca00078e000a */
[----:B------:R0:W-:Y:S01]  /*0440*/  @!P0 STG.E desc[UR36][R10.64], R4 ;  /* 0x000000040a008986 */ /* 0x0001e2000c101924 */
[----:B------:R-:W-:Y:S05]  /*0450*/  @!P0 BRA `(.L_x_10) ;  /* 0x00000000002c8947 */ /* 0x000fea0003800000 */
[----:B------:R-:W-:-:S13]  /*0460*/  ISETP.GT.AND P0, PT, R0, R9, PT ;  /* 0x000000090000720c */ /* 0x000fda0003f04270 */
[----:B------:R-:W1:Y:S02]  /*0470*/  @P0 LDC.64 R8, c[0x0][0x398] ;  /* 0x0000e600ff080b82 */ /* 0x000e640000000a00 */
[----:B-1----:R-:W-:-:S05]  /*0480*/  @P0 IMAD.WIDE.U32 R8, R4, 0x4, R8 ;  /* 0x0000000404080825 */ /* 0x002fca00078e0008 */
[----:B------:R2:W-:Y:S01]  /*0490*/  @P0 STG.E desc[UR36][R8.64], R17 ;  /* 0x0000001108000986 */ /* 0x0005e2000c101924 */
[----:B------:R-:W-:Y:S05]  /*04a0*/  @P0 BRA `(.L_x_10) ;  /* 0x0000000000180947 */ /* 0x000fea0003800000 */
[----:B--2---:R-:W1:Y:S02]  /*04b0*/  LDC.64 R8, c[0x0][0x398] ;  /* 0x0000e600ff087b82 */ /* 0x004e640000000a00 */
[----:B-1----:R-:W-:-:S05]  /*04c0*/  IMAD.WIDE.U32 R8, R4, 0x4, R8 ;  /* 0x0000000404087825 */ /* 0x002fca00078e0008 */
[----:B------:R3:W-:Y:S04]  /*04d0*/  STG.E desc[UR36][R8.64], R17 ;  /* 0x0000001108007986 */ /* 0x0007e8000c101924 */
[----:B------:R-:W2:Y:S02]  /*04e0*/  LDG.E R0, desc[UR36][R6.64] ;  /* 0x0000002406007981 */ /* 0x000ea4000c1e1900 */
[----:B--2---:R-:W-:-:S05]  /*04f0*/  IADD3 R3, PT, PT, R0, 0x1, RZ ;  /* 0x0000000100037810 */ /* 0x004fca0007ffe0ff */
[----:B------:R3:W-:Y:S02]  /*0500*/  STG.E desc[UR36][R6.64], R3 ;  /* 0x0000000306007986 */ /* 0x0007e4000c101924 */
.L_x_10:
[----:B------:R-:W-:Y:S05]  /*0510*/  BSYNC.RECONVERGENT B6 ;  /* 0x0000000000067941 */ /* 0x000fea0003800200 */
.L_x_9:
[----:B------:R-:W4:Y:S01]  /*0520*/  LDCU UR4, c[0x0][0x38c] ;  /* 0x00007180ff0477ac */ /* 0x000f220008000800 */
[----:B-1----:R-:W-:Y:S01]  /*0530*/  VIADD R5, R23, 0x1 ;  /* 0x0000000117057836 */ /* 0x002fe20000000000 */
[----:B------:R-:W-:Y:S04]  /*0540*/  BSSY.RECONVERGENT B6, `(.L_x_11) ;  /* 0x000002f000067945 */ /* 0x000fe80003800200 */
[----:B----4-:R-:W-:-:S04]  /*0550*/  ISETP.GE.AND P0, PT, R5, UR4, PT ;  /* 0x0000000405007c0c */ /* 0x010fc8000bf06270 */
[----:B------:R-:W-:-:S13]  /*0560*/  ISETP.LT.OR P0, PT, R23, -0x1, P0 ;  /* 0xffffffff1700780c */ /* 0x000fda0000701670 */
[----:B------:R-:W-:Y:S05]  /*0570*/  @P0 BRA `(.L_x_12) ;  /* 0x0000000000ac0947 */ /* 0x000fea0003800000 */
[----:B0-----:R-:W-:-:S06]  /*0580*/  IMAD.WIDE.U32 R4, R5, 0x4, R24 ;  /* 0x0000000405047825 */ /* 0x001fcc00078e0018 */
[----:B------:R-:W4:Y:S02]  /*0590*/  LDG.E R5, desc[UR36][R4.64] ;  /* 0x0000002404057981 */ /* 0x000f24000c1e1900 */
[----:B----4-:R-:W-:-:S04]  /*05a0*/  ISETP.GT.U32.AND P0, PT, R5, 0xffff, PT ;  /* 0x0000ffff0500780c */ /* 0x010fc80003f04070 */
[----:B------:R-:W-:-:S13]  /*05b0*/  ISETP.NE.OR P0, PT, R5, R18, P0 ;  /* 0x000000120500720c */ /* 0x000fda0000705670 */
[----:B------:R-:W-:Y:S05]  /*05c0*/  @P0 BRA `(.L_x_12) ;  /* 0x0000000000980947 */ /* 0x000fea0003800000 */
[----:B------:R-:W-:Y:S01]  /*05d0*/  IMAD.MOV.U32 R4, RZ, RZ, R16 ;  /* 0x000000ffff047224 */ /* 0x000fe200078e0010 */
[----:B------:R-:W-:Y:S01]  /*05e0*/  MOV R5, R2 ;  /* 0x0000000200057202 */ /* 0x000fe20000000f00 */
[----:B---3--:R-:W-:Y:S01]  /*05f0*/  IMAD.MOV.U32 R6, RZ, RZ, R18 ;  /* 0x000000ffff067224 */ /* 0x008fe200078e0012 */
[----:B------:R-:W-:Y:S01]  /*0600*/  MOV R20, 0x630 ;  /* 0x0000063000147802 */ /* 0x000fe20000000f00 */
[----:B------:R-:W-:-:S07]  /*0610*/  IMAD.MOV.U32 R21, RZ, RZ, 0x0 ;  /* 0x00000000ff157424 */ /* 0x000fce00078e00ff */
[----:B--2---:R-:W-:Y:S05]  /*0620*/  CALL.REL.NOINC `($_Z24buildConnectivity_kernelPKjiiiPjPi$_ZN9UnionFind4findEj) ;  /* 0x0000000800307944 */ /* 0x004fea0003c00000 */
[----:B------:R-:W-:Y:S01]  /*0630*/  MOV R17, R4 ;  /* 0x0000000400117202 */ /* 0x000fe20000000f00 */
[----:B------:R-:W-:Y:S01]  /*0640*/  IMAD.MOV.U32 R5, RZ, RZ, R2 ;  /* 0x000000ffff057224 */ /* 0x000fe200078e0002 */
[----:B------:R-:W-:Y:S01]  /*0650*/  MOV R4, R16 ;  /* 0x0000001000047202 */ /* 0x000fe20000000f00 */
[----:B------:R-:W-:Y:S01]  /*0660*/  IMAD.MOV.U32 R6, RZ, RZ, R18 ;  /* 0x000000ffff067224 */ /* 0x000fe200078e0012 */
[----:B------:R-:W-:Y:S01]  /*0670*/  MOV R20, 0x6a0 ;  /* 0x000006a000147802 */ /* 0x000fe20000000f00 */
        /* <DEDUP_REMOVED lines=10> */
[----:B------:R-:W-:Y:S05]  /*0720*/  @!P0 BRA `(.L_x_13) ;  /* 0x0000000000348947 */ /* 0x000fea0003800000 */
[----:B------:R-:W-:-:S13]  /*0730*/  ISETP.GT.AND P0, PT, R0, R9, PT ;  /* 0x000000090000720c */ /* 0x000fda0003f04270 */
[----:B------:R-:W-:Y:S05]  /*0740*/  @P0 BRA `(.L_x_14) ;  /* 0x00000000001c0947 */ /* 0x000fea0003800000 */
[----:B------:R-:W0:Y:S02]  /*0750*/  LDC.64 R8, c[0x0][0x398] ;  /* 0x0000e600ff087b82 */ /* 0x000e240000000a00 */
[----:B0-----:R-:W-:-:S05]  /*0760*/  IMAD.WIDE.U32 R4, R4, 0x4, R8 ;  /* 0x0000000404047825 */ /* 0x001fca00078e0008 */
[----:B------:R4:W-:Y:S04]  /*0770*/  STG.E desc[UR36][R4.64], R17 ;  /* 0x0000001104007986 */ /* 0x0009e8000c101924 */
[----:B------:R-:W2:Y:S02]  /*0780*/  LDG.E R0, desc[UR36][R6.64] ;  /* 0x0000002406007981 */ /* 0x000ea4000c1e1900 */
[----:B--2---:R-:W-:-:S05]  /*0790*/  VIADD R3, R0, 0x1 ;  /* 0x0000000100037836 */ /* 0x004fca0000000000 */
[----:B------:R4:W-:Y:S01]  /*07a0*/  STG.E desc[UR36][R6.64], R3 ;  /* 0x0000000306007986 */ /* 0x0009e2000c101924 */
[----:B------:R-:W-:Y:S05]  /*07b0*/  BRA `(.L_x_12) ;  /* 0x00000000001c7947 */ /* 0x000fea0003800000 */
.L_x_14:
[----:B------:R-:W0:Y:S02]  /*07c0*/  LDC.64 R6, c[0x0][0x398] ;  /* 0x0000e600ff067b82 */ /* 0x000e240000000a00 */
[----:B0-----:R-:W-:-:S05]  /*07d0*/  IMAD.WIDE.U32 R6, R4, 0x4, R6 ;  /* 0x0000000404067825 */ /* 0x001fca00078e0006 */
[----:B------:R0:W-:Y:S01]  /*07e0*/  STG.E desc[UR36][R6.64], R17 ;  /* 0x0000001106007986 */ /* 0x0001e2000c101924 */
[----:B------:R-:W-:Y:S05]  /*07f0*/  BRA `(.L_x_12) ;  /* 0x00000000000c7947 */ /* 0x000fea0003800000 */
.L_x_13:
[----:B------:R-:W0:Y:S02]  /*0800*/  LDC.64 R6, c[0x0][0x398] ;  /* 0x0000e600ff067b82 */ /* 0x000e240000000a00 */
[----:B0-----:R-:W-:-:S05]  /*0810*/  IMAD.WIDE.U32 R6, R17, 0x4, R6 ;  /* 0x0000000411067825 */ /* 0x001fca00078e0006 */
[----:B------:R1:W-:Y:S02]  /*0820*/  STG.E desc[UR36][R6.64], R4 ;  /* 0x0000000406007986 */ /* 0x0003e4000c101924 */
.L_x_12:
[----:B------:R-:W-:Y:S05]  /*0830*/  BSYNC.RECONVERGENT B6 ;  /* 0x0000000000067941 */ /* 0x000fea0003800200 */
.L_x_11:
[----:B------:R-:W5:Y:S01]  /*0840*/  LDCU UR4, c[0x0][0x390] ;  /* 0x00007200ff0477ac */ /* 0x000f620008000800 */
[----:B------:R-:W-:Y:S01]  /*0850*/  IADD3 R0, PT, PT, R22, -0x1, RZ ;  /* 0xffffffff16007810 */ /* 0x000fe20007ffe0ff */
[----:B------:R-:W-:Y:S03]  /*0860*/  BSSY.RECONVERGENT B6, `(.L_x_15) ;  /* 0x0000034000067945 */ /* 0x000fe60003800200 */
[----:B-----5:R-:W-:-:S04]  /*0870*/  ISETP.GE.U32.AND P0, PT, R0, UR4, PT ;  /* 0x0000000400007c0c */ /* 0x020fc8000bf06070 */
[----:B------:R-:W-:-:S13]  /*0880*/  ISETP.LT.OR P0, PT, R23, RZ, P0 ;  /* 0x000000ff1700720c */ /* 0x000fda0000701670 */
[----:B------:R-:W-:Y:S05]  /*0890*/  @P0 BRA `(.L_x_16) ;  /* 0x0000000000c00947 */ /* 0x000fea0003800000 */
[----:B------:R-:W5:Y:S01]  /*08a0*/  LDCU UR4, c[0x0][0x388] ;  /* 0x00007100ff0477ac */ /* 0x000f620008000800 */
[----:B------:R-:W0:Y:S01]  /*08b0*/  LDCU.64 UR6, c[0x0][0x380] ;  /* 0x00007000ff0677ac */ /* 0x000e220008000a00 */
[----:B-----5:R-:W-:-:S05]  /*08c0*/  VIADD R19, R19, -UR4 ;  /* 0x8000000413137c36 */ /* 0x020fca0008000000 */
[----:B01--4-:R-:W-:-:S04]  /*08d0*/  IADD3 R4, P0, PT, R19, UR6, RZ ;  /* 0x0000000613047c10 */ /* 0x013fc8000ff1e0ff */
[----:B------:R-:W-:-:S03]  /*08e0*/  LEA.HI.X.SX32 R5, R19, UR7, 0x1, P0 ;  /* 0x0000000713057c11 */ /* 0x000fc600080f0eff */
[----:B------:R-:W-:-:S06]  /*08f0*/  IMAD.WIDE.U32 R4, R23, 0x4, R4 ;  /* 0x0000000417047825 */ /* 0x000fcc00078e0004 */
        /* <DEDUP_REMOVED lines=35> */
.L_x_18:
[----:B------:R-:W0:Y:S02]  /*0b30*/  LDC.64 R6, c[0x0][0x398] ;  /* 0x0000e600ff067b82 */ /* 0x000e240000000a00 */
[----:B0-----:R-:W-:-:S05]  /*0b40*/  IMAD.WIDE.U32 R6, R4, 0x4, R6 ;  /* 0x0000000404067825 */ /* 0x001fca00078e0006 */
[----:B------:R0:W-:Y:S01]  /*0b50*/  STG.E desc[UR36][R6.64], R17 ;  /* 0x0000001106007986 */ /* 0x0001e2000c101924 */
[----:B------:R-:W-:Y:S05]  /*0b60*/  BRA `(.L_x_16) ;  /* 0x00000000000c7947 */ /* 0x000fea0003800000 */
.L_x_17:
[----:B------:R-:W0:Y:S02]  /*0b70*/  LDC.64 R6, c[0x0][0x398] ;  /* 0x0000e600ff067b82 */ /* 0x000e240000000a00 */
[----:B0-----:R-:W-:-:S05]  /*0b80*/  IMAD.WIDE.U32 R6, R17, 0x4, R6 ;  /* 0x0000000411067825 */ /* 0x001fca00078e0006 */
[----:B------:R0:W-:Y:S02]  /*0b90*/  STG.E desc[UR36][R6.64], R4 ;  /* 0x0000000406007986 */ /* 0x0001e4000c101924 */
.L_x_16:
[----:B------:R-:W-:Y:S05]  /*0ba0*/  BSYNC.RECONVERGENT B6 ;  /* 0x0000000000067941 */ /* 0x000fea0003800200 */
.L_x_15:
[----:B------:R-:W5:Y:S01]  /*0bb0*/  LDCU UR4, c[0x0][0x390] ;  /* 0x00007200ff0477ac */ /* 0x000f620008000800 */
[----:B------:R-:W-:-:S04]  /*0bc0*/  IADD3 R22, PT, PT, R22, 0x1, RZ ;  /* 0x0000000116167810 */ /* 0x000fc80007ffe0ff */
[----:B-----5:R-:W-:-:S04]  /*0bd0*/  ISETP.GE.U32.AND P0, PT, R22, UR4, PT ;  /* 0x0000000416007c0c */ /* 0x020fc8000bf06070 */
[----:B------:R-:W-:-:S13]  /*0be0*/  ISETP.LT.OR P0, PT, R23, RZ, P0 ;  /* 0x000000ff1700720c */ /* 0x000fda0000701670 */
[----:B------:R-:W-:Y:S05]  /*0bf0*/  @P0 EXIT ;  /* 0x000000000000094d */ /* 0x000fea0003800000 */
[----:B0--34-:R-:W1:Y:S02]  /*0c00*/  LDC R3, c[0x0][0x388] ;  /* 0x0000e200ff037b82 */ /* 0x019e640000000800 */
[----:B-1----:R-:W-:-:S04]  /*0c10*/  IADD3 R4, P0, PT, R24, R3, RZ ;  /* 0x0000000318047210 */ /* 0x002fc80007f1e0ff */
[----:B------:R-:W-:-:S03]  /*0c20*/  LEA.HI.X.SX32 R5, R3, R25, 0x1, P0 ;  /* 0x0000001903057211 */ /* 0x000fc600000f0eff */
[----:B------:R-:W-:-:S06]  /*0c30*/  IMAD.WIDE.U32 R4, R23, 0x4, R4 ;  /* 0x0000000417047825 */ /* 0x000fcc00078e0004 */
[----:B------:R-:W3:Y:S02]  /*0c40*/  LDG.E R5, desc[UR36][R4.64] ;  /* 0x0000002404057981 */ /* 0x000ee4000c1e1900 */
[----:B---3--:R-:W-:-:S04]  /*0c50*/  ISETP.GT.U32.AND P0, PT, R5, 0xffff, PT ;  /* 0x0000ffff0500780c */ /* 0x008fc80003f04070 */
[----:B------:R-:W-:-:S13]  /*0c60*/  ISETP.NE.OR P0, PT, R5, R18, P0 ;  /* 0x000000120500720c */ /* 0x000fda0000705670 */
[----:B------:R-:W-:Y:S05]  /*0c70*/  @P0 EXIT ;  /* 0x000000000000094d */ /* 0x000fea0003800000 */
[----:B------:R-:W-:Y:S01]  /*0c80*/  IMAD.MOV.U32 R4, RZ, RZ, R16 ;  /* 0x000000ffff047224 */ /* 0x000fe200078e0010 */
[----:B------:R-:W-:Y:S01]  /*0c90*/  MOV R6, R18 ;  /* 0x0000001200067202 */ /* 0x000fe20000000f00 */
[----:B------:R-:W-:Y:S01]  /*0ca0*/  IMAD.MOV.U32 R5, RZ, RZ, R2 ;  /* 0x000000ffff057224 */ /* 0x000fe200078e0002 */
[----:B------:R-:W-:Y:S01]  /*0cb0*/  MOV R20, 0xce0 ;  /* 0x00000ce000147802 */ /* 0x000fe20000000f00 */
[----:B------:R-:W-:-:S07]  /*0cc0*/  IMAD.MOV.U32 R21, RZ, RZ, 0x0 ;  /* 0x00000000ff157424 */ /* 0x000fce00078e00ff */
[----:B--2---:R-:W-:Y:S05]  /*0cd0*/  CALL.REL.NOINC `($_Z24buildConnectivity_kernelPKjiiiPjPi$_ZN9UnionFind4findEj) ;  /* 0x0000000000847944 */ /* 0x004fea0003c00000 */
[----:B------:R-:W-:Y:S02]  /*0ce0*/  HFMA2 R21, -RZ, RZ, 0, 0 ;  /* 0x00000000ff157431 */ /* 0x000fe400000001ff */
[----:B------:R-:W-:Y:S01]  /*0cf0*/  IMAD.MOV.U32 R17, RZ, RZ, R4 ;  /* 0x000000ffff117224 */ /* 0x000fe200078e0004 */
[----:B------:R-:W-:Y:S01]  /*0d00*/  MOV R5, R2 ;  /* 0x0000000200057202 */ /* 0x000fe20000000f00 */
[----:B------:R-:W-:Y:S01]  /*0d10*/  IMAD.MOV.U32 R6, RZ, RZ, R18 ;  /* 0x000000ffff067224 */ /* 0x000fe200078e0012 */
[----:B------:R-:W-:Y:S01]  /*0d20*/  MOV R20, 0xd50 ;  /* 0x00000d5000147802 */ /* 0x000fe20000000f00 */
[----:B------:R-:W-:-:S07]  /*0d30*/  IMAD.MOV.U32 R4, RZ, RZ, R16 ;  /* 0x000000ffff047224 */ /* 0x000fce00078e0010 */
[----:B------:R-:W-:Y:S05]  /*0d40*/  CALL.REL.NOINC `($_Z24buildConnectivity_kernelPKjiiiPjPi$_ZN9UnionFind4findEj) ;  /* 0x0000000000687944 */ /* 0x000fea0003c00000 */
[----:B------:R-:W-:-:S13]  /*0d50*/  ISETP.NE.AND P0, PT, R17, R4, PT ;  /* 0x000000041100720c */ /* 0x000fda0003f05270 */
[----:B------:R-:W-:Y:S05]  /*0d60*/  @!P0 EXIT ;  /* 0x000000000000894d */ /* 0x000fea0003800000 */
        /* <DEDUP_REMOVED lines=11> */
[----:B------:R-:W-:Y:S04]  /*0e20*/  STG.E desc[UR36][R4.64], R17 ;  /* 0x0000001104007986 */ /* 0x000fe8000c101924 */
[----:B------:R-:W2:Y:S02]  /*0e30*/  LDG.E R0, desc[UR36][R6.64] ;  /* 0x0000002406007981 */ /* 0x000ea4000c1e1900 */
[----:B--2---:R-:W-:-:S05]  /*0e40*/  VIADD R3, R0, 0x1 ;  /* 0x0000000100037836 */ /* 0x004fca0000000000 */
[----:B------:R-:W-:Y:S01]  /*0e50*/  STG.E desc[UR36][R6.64], R3 ;  /* 0x0000000306007986 */ /* 0x000fe2000c101924 */
[----:B------:R-:W-:Y:S05]  /*0e60*/  EXIT ;  /* 0x000000000000794d */ /* 0x000fea0003800000 */
.L_x_20:
[----:B------:R-:W0:Y:S02]  /*0e70*/  LDC.64 R2, c[0x0][0x398] ;  /* 0x0000e600ff027b82 */ /* 0x000e240000000a00 */
[----:B0-----:R-:W-:-:S05]  /*0e80*/  IMAD.WIDE.U32 R2, R4, 0x4, R2 ;  /* 0x0000000404027825 */ /* 0x001fca00078e0002 */
[----:B------:R-:W-:Y:S01]  /*0e90*/  STG.E desc[UR36][R2.64], R17 ;  /* 0x0000001102007986 */ /* 0x000fe2000c101924 */
[----:B------:R-:W-:Y:S05]  /*0ea0*/  EXIT ;  /* 0x000000000000794d */ /* 0x000fea0003800000 */
.L_x_19:
[----:B------:R-:W0:Y:S02]  /*0eb0*/  LDC.64 R2, c[0x0][0x398] ;  /* 0x0000e600ff027b82 */ /* 0x000e240000000a00 */
[----:B0-----:R-:W-:-:S05]  /*0ec0*/  IMAD.WIDE.U32 R2, R17, 0x4, R2 ;  /* 0x0000000411027825 */ /* 0x001fca00078e0002 */
[----:B------:R-:W-:Y:S01]  /*0ed0*/  STG.E desc[UR36][R2.64], R4 ;  /* 0x0000000402007986 */ /* 0x000fe2000c101924 */
[----:B------:R-:W-:Y:S05]  /*0ee0*/  EXIT ;  /* 0x000000000000794d */ /* 0x000fea0003800000 */
        .type           $_Z24buildConnectivity_kernelPKjiiiPjPi$_ZN9UnionFind4findEj,@function
        .size           $_Z24buildConnectivity_kernelPKjiiiPjPi$_ZN9UnionFind4findEj,(.L_x_26 - $_Z24buildConnectivity_kernelPKjiiiPjPi$_ZN9UnionFind4findEj)
$_Z24buildConnectivity_kernelPKjiiiPjPi$_ZN9UnionFind4findEj:
        /* <DEDUP_REMOVED lines=24> */
[----:B------:R-:W-:Y:S01]  /*1070*/  MOV R20, 0x10a0 ;  /* 0x000010a000147802 */ /* 0x000fe20000000f00 */
[----:B------:R-:W-:-:S07]  /*1080*/  IMAD.MOV.U32 R21, RZ, RZ, 0x0 ;  /* 0x00000000ff157424 */ /* 0x000fce00078e00ff */
[----:B------:R-:W-:Y:S05]  /*1090*/  CALL.REL.NOINC `($_Z24buildConnectivity_kernelPKjiiiPjPi$_ZN9UnionFind4findEj) ;  /* 0xfffffffc00947944 */ /* 0x000fea0003c3ffff */
        /* <DEDUP_REMOVED lines=8> */
.L_x_22:
[----:B------:R-:W-:Y:S05]  /*1120*/  BSYNC.RECONVERGENT B6 ;  /* 0x0000000000067941 */ /* 0x000fea0003800200 */
.L_x_21:
[----:B------:R-:W2:Y:S01]  /*1130*/  LDL R20, [R1+0x14] ;  /* 0x0000140001147983 */ /* 0x000ea20000100800 */
[----:B------:R1:W-:Y:S05]  /*1140*/  BMOV.32 B6, R17 ;  /* 0x0000001106007356 */ /* 0x0003ea0000000000 */
[----:B------:R-:W2:Y:S01]  /*1150*/  LDL R21, [R1+0x18] ;  /* 0x0000180001157983 */ /* 0x000ea20000100800 */
[----:B0----5:R-:W-:-:S03]  /*1160*/  MOV R4, R16 ;  /* 0x0000001000047202 */ /* 0x021fc60000000f00 */
[----:B------:R-:W2:Y:S04]  /*1170*/  LDL R2, [R1] ;  /* 0x0000000001027983 */ /* 0x000ea80000100800 */
[----:B------:R-:W2:Y:S04]  /*1180*/  LDL R16, [R1+0x4] ;  /* 0x0000040001107983 */ /* 0x000ea80000100800 */
[----:B-1----:R-:W2:Y:S04]  /*1190*/  LDL R17, [R1+0x8] ;  /* 0x0000080001117983 */ /* 0x002ea80000100800 */
[----:B------:R-:W2:Y:S04]  /*11a0*/  LDL R18, [R1+0xc] ;  /* 0x00000c0001127983 */ /* 0x000ea80000100800 */
[----:B------:R0:W2:Y:S02]  /*11b0*/  LDL R19, [R1+0x10] ;  /* 0x0000100001137983 */ /* 0x0000a40000100800 */
[----:B0-----:R-:W-:Y:S01]  /*11c0*/  VIADD R1, R1, 0x20 ;  /* 0x0000002001017836 */ /* 0x001fe20000000000 */
[----:B--2---:R-:W-:Y:S06]  /*11d0*/  RET.REL.NODEC R20 `(_Z24buildConnectivity_kernelPKjiiiPjPi) ;  /* 0xffffffec14887950 */ /* 0x004fec0003c3ffff */
.L_x_23:
        /* <DEDUP_REMOVED lines=10> */
.L_x_26:


//--------------------- .text._Z20initUnionFind_kernelPjPii --------------------------
	.section	.text._Z20initUnionFind_kernelPjPii,"ax",@progbits
	.align	128
        .global         _Z20initUnionFind_kernelPjPii
        .type           _Z20initUnionFind_kernelPjPii,@function
        .size           _Z20initUnionFind_kernelPjPii,(.L_x_32 - _Z20initUnionFind_kernelPjPii)
        .other          _Z20initUnionFind_kernelPjPii,@"STO_CUDA_ENTRY STV_DEFAULT"
_Z20initUnionFind_kernelPjPii:
.text._Z20initUnionFind_kernelPjPii:
[----:B------:R-:W-:Y:S01]  /*0000*/  LDC R1, c[0x0][0x37c] ;  /* 0x0000df00ff017b82 */ /* 0x000fe20000000800 */
[----:B------:R-:W0:Y:S07]  /*0010*/  S2R R0, SR_TID.X ;  /* 0x0000000000007919 */ /* 0x000e2e0000002100 */
[----:B------:R-:W0:Y:S01]  /*0020*/  S2UR UR4, SR_CTAID.X ;  /* 0x00000000000479c3 */ /* 0x000e220000002500 */
[----:B------:R-:W1:Y:S07]  /*0030*/  LDCU UR5, c[0x0][0x390] ;  /* 0x00007200ff0577ac */ /* 0x000e6e0008000800 */
[----:B------:R-:W0:Y:S02]  /*0040*/  LDC R7, c[0x0][0x360] ;  /* 0x0000d800ff077b82 */ /* 0x000e240000000800 */
[----:B0-----:R-:W-:-:S05]  /*0050*/  IMAD R7, R7, UR4, R0 ;  /* 0x0000000407077c24 */ /* 0x001fca000f8e0200 */
[----:B-1----:R-:W-:-:S13]  /*0060*/  ISETP.GE.AND P0, PT, R7, UR5, PT ;  /* 0x0000000507007c0c */ /* 0x002fda000bf06270 */
[----:B------:R-:W-:Y:S05]  /*0070*/  @P0 EXIT ;  /* 0x000000000000094d */ /* 0x000fea0003800000 */
[----:B------:R-:W0:Y:S01]  /*0080*/  LDC.64 R2, c[0x0][0x380] ;  /* 0x0000e000ff027b82 */ /* 0x000e220000000a00 */
[----:B------:R-:W1:Y:S07]  /*0090*/  LDCU.64 UR4, c[0x0][0x358] ;  /* 0x00006b00ff0477ac */ /* 0x000e6e0008000a00 */
[----:B------:R-:W2:Y:S01]  /*00a0*/  LDC.64 R4, c[0x0][0x388] ;  /* 0x0000e200ff047b82 */ /* 0x000ea20000000a00 */
[----:B0-----:R-:W-:-:S05]  /*00b0*/  IMAD.WIDE R2, R7, 0x4, R2 ;  /* 0x0000000407027825 */ /* 0x001fca00078e0202 */
[----:B-1----:R-:W-:Y:S01]  /*00c0*/  STG.E desc[UR4][R2.64], R7 ;  /* 0x0000000702007986 */ /* 0x002fe2000c101904 */
[----:B--2---:R-:W-:-:S05]  /*00d0*/  IMAD.WIDE R4, R7, 0x4, R4 ;  /* 0x0000000407047825 */ /* 0x004fca00078e0204 */
[----:B------:R-:W-:Y:S01]  /*00e0*/  STG.E desc[UR4][R4.64], RZ ;  /* 0x000000ff04007986 */ /* 0x000fe2000c101904 */
[----:B------:R-:W-:Y:S05]  /*00f0*/  EXIT ;  /* 0x000000000000794d */ /* 0x000fea0003800000 */
.L_x_24:
        /* <DEDUP_REMOVED lines=16> */
.L_x_32:


//--------------------- .nv.shared.reserved.0     --------------------------
	.section	.nv.shared.reserved.0,"aw",@nobits
	.weak		__nv_reservedSMEM_offset_0_alias
	.size		__nv_reservedSMEM_offset_0_alias, 0, 64
	.other		__nv_reservedSMEM_offset_0_alias,@"STO_CUDA_RESERVED_SHARED STV_DEFAULT"
__nv_reservedSMEM_offset_0_alias:
	.zero		0
	.zero		64


//--------------------- .nv.global                --------------------------
	.section	.nv.global,"aw",@nobits
.nv.global:
	.type		_ZN34_INTERNAL_0e153280_4_k_cu_b35867cd6thrust24THRUST_300001_SM_1000_NS12placeholders2_8E,@object
	.size		_ZN34_INTERNAL_0e153280_4_k_cu_b35867cd6thrust24THRUST_300001_SM_1000_NS12placeholders2_8E,(_ZN34_INTERNAL_0e153280_4_k_cu_b35867cd4cuda3std3__436_GLOBAL__N__0e153280_4_k_cu_b35867cd6ignoreE - _ZN34_INTERNAL_0e153280_4_k_cu_b35867cd6thrust24THRUST_300001_SM_1000_NS12placeholders2_8E)
_ZN34_INTERNAL_0e153280_4_k_cu_b35867cd6thrust24THRUST_300001_SM_1000_NS12placeholders2_8E:
	.zero		1
	.type		_ZN34_INTERNAL_0e153280_4_k_cu_b35867cd4cuda3std3__436_GLOBAL__N__0e153280_4_k_cu_b35867cd6ignoreE,@object
	.size		_ZN34_INTERNAL_0e153280_4_k_cu_b35867cd4cuda3std3__436_GLOBAL__N__0e153280_4_k_cu_b35867cd6ignoreE,(_ZN34_INTERNAL_0e153280_4_k_cu_b35867cd4cuda3std6ranges3__45__cpo4dataE - _ZN34_INTERNAL_0e153280_4_k_cu_b35867cd4cuda3std3__436_GLOBAL__N__0e153280_4_k_cu_b35867cd6ignoreE)
_ZN34_INTERNAL_0e153280_4_k_cu_b35867cd4cuda3std3__436_GLOBAL__N__0e153280_4_k_cu_b35867cd6ignoreE:
	.zero		1
	.type		_ZN34_INTERNAL_0e153280_4_k_cu_b35867cd4cuda3std6ranges3__45__cpo4dataE,@object
	.size		_ZN34_INTERNAL_0e153280_4_k_cu_b35867cd4cuda3std6ranges3__45__cpo4dataE,(_ZN34_INTERNAL_0e153280_4_k_cu_b35867cd6thrust24THRUST_300001_SM_1000_NS6system3cpp3parE - _ZN34_INTERNAL_0e153280_4_k_cu_b35867cd4cuda3std6ranges3__45__cpo4dataE)
_ZN34_INTERNAL_0e153280_4_k_cu_b35867cd4cuda3std6ranges3__45__cpo4dataE:
	.zero		1
	.type		_ZN34_INTERNAL_0e153280_4_k_cu_b35867cd6thrust24THRUST_300001_SM_1000_NS6system3cpp3parE,@object
	.size		_ZN34_INTERNAL_0e153280_4_k_cu_b35867cd6thrust24THRUST_300001_SM_1000_NS6system3cpp3parE,(_ZN34_INTERNAL_0e153280_4_k_cu_b35867cd4cuda3std3__45__cpo5beginE - _ZN34_INTERNAL_0e153280_4_k_cu_b35867cd6thrust24THRUST_300001_SM_1000_NS6system3cpp3parE)
_ZN34_INTERNAL_0e153280_4_k_cu_b35867cd6thrust24THRUST_300001_SM_1000_NS6system3cpp3parE:
	.zero		1
	.type		_ZN34_INTERNAL_0e153280_4_k_cu_b35867cd4cuda3std3__45__cpo5beginE,@object
	.size		_ZN34_INTERNAL_0e153280_4_k_cu_b35867cd4cuda3std3__45__cpo5beginE,(_ZN34_INTERNAL_0e153280_4_k_cu_b35867cd4cuda3std6ranges3__45__cpo5beginE - _ZN34_INTERNAL_0e153280_4_k_cu_b35867cd4cuda3std3__45__cpo5beginE)
_ZN34_INTERNAL_0e153280_4_k_cu_b35867cd4cuda3std3__45__cpo5beginE:
	.zero		1
	.type		_ZN34_INTERNAL_0e153280_4_k_cu_b35867cd4cuda3std6ranges3__45__cpo5beginE,@object
	.size		_ZN34_INTERNAL_0e153280_4_k_cu_b35867cd4cuda3std6ranges3__45__cpo5beginE,(_ZN34_INTERNAL_0e153280_4_k_cu_b35867cd6thrust24THRUST_300001_SM_1000_NS6deviceE - _ZN34_INTERNAL_0e153280_4_k_cu_b35867cd4cuda3std6ranges3__45__cpo5beginE)
_ZN34_INTERNAL_0e153280_4_k_cu_b35867cd4cuda3std6ranges3__45__cpo5beginE:
	.zero		1
	.type		_ZN34_INTERNAL_0e153280_4_k_cu_b35867cd6thrust24THRUST_300001_SM_1000_NS6deviceE,@object
	.size		_ZN34_INTERNAL_0e153280_4_k_cu_b35867cd6thrust24THRUST_300001_SM_1000_NS6deviceE,(_ZN34_INTERNAL_0e153280_4_k_cu_b35867cd4cuda3std3__47nulloptE - _ZN34_INTERNAL_0e153280_4_k_cu_b35867cd6thrust24THRUST_300001_SM_1000_NS6deviceE)
_ZN34_INTERNAL_0e153280_4_k_cu_b35867cd6thrust24THRUST_300001_SM_1000_NS6deviceE:
	.zero		1
	.type		_ZN34_INTERNAL_0e153280_4_k_cu_b35867cd4cuda3std3__47nulloptE,@object
	.size		_ZN34_INTERNAL_0e153280_4_k_cu_b35867cd4cuda3std3__47nulloptE,(_ZN34_INTERNAL_0e153280_4_k_cu_b35867cd4cuda3std6ranges3__45__cpo8distanceE - _ZN34_INTERNAL_0e153280_4_k_cu_b35867cd4cuda3std3__47nulloptE)
_ZN34_INTERNAL_0e153280_4_k_cu_b35867cd4cuda3std3__47nulloptE:
	.zero		1
	.type		_ZN34_INTERNAL_0e153280_4_k_cu_b35867cd4cuda3std6ranges3__45__cpo8distanceE,@object
	.size		_ZN34_INTERNAL_0e153280_4_k_cu_b35867cd4cuda3std6ranges3__45__cpo8distanceE,(_ZN34_INTERNAL_0e153280_4_k_cu_b35867cd6thrust24THRUST_300001_SM_1000_NS12placeholders2_4E - _ZN34_INTERNAL_0e153280_4_k_cu_b35867cd4cuda3std6ranges3__45__cpo8distanceE)
_ZN34_INTERNAL_0e153280_4_k_cu_b35867cd4cuda3std6ranges3__45__cpo8distanceE:
	.zero		1
	.type		_ZN34_INTERNAL_0e153280_4_k_cu_b35867cd6thrust24THRUST_300001_SM_1000_NS12placeholders2_4E,@object
	.size		_ZN34_INTERNAL_0e153280_4_k_cu_b35867cd6thrust24THRUST_300001_SM_1000_NS12placeholders2_4E,(_ZN34_INTERNAL_0e153280_4_k_cu_b35867cd4cuda3std3__45__cpo6rbeginE - _ZN34_INTERNAL_0e153280_4_k_cu_b35867cd6thrust24THRUST_300001_SM_1000_NS12placeholders2_4E)
_ZN34_INTERNAL_0e153280_4_k_cu_b35867cd6thrust24THRUST_300001_SM_1000_NS12placeholders2_4E:
	.zero		1
	.type		_ZN34_INTERNAL_0e153280_4_k_cu_b35867cd4cuda3std3__45__cpo6rbeginE,@object
	.size		_ZN34_INTERNAL_0e153280_4_k_cu_b35867cd4cuda3std3__45__cpo6rbeginE,(_ZN34_INTERNAL_0e153280_4_k_cu_b35867cd4cuda3std6ranges3__45__cpo7advanceE - _ZN34_INTERNAL_0e153280_4_k_cu_b35867cd4cuda3std3__45__cpo6rbeginE)
_ZN34_INTERNAL_0e153280_4_k_cu_b35867cd4cuda3std3__45__cpo6rbeginE:
	.zero		1
	.type		_ZN34_INTERNAL_0e153280_4_k_cu_b35867cd4cuda3std6ranges3__45__cpo7advanceE,@object
	.size		_ZN34_INTERNAL_0e153280_4_k_cu_b35867cd4cuda3std6ranges3__45__cpo7advanceE,(_ZN34_INTERNAL_0e153280_4_k_cu_b35867cd6thrust24THRUST_300001_SM_1000_NS12placeholders3_10E - _ZN34_INTERNAL_0e153280_4_k_cu_b35867cd4cuda3std6ranges3__45__cpo7advanceE)
_ZN34_INTERNAL_0e153280_4_k_cu_b35867cd4cuda3std6ranges3__45__cpo7advanceE:
	.zero		1
	.type		_ZN34_INTERNAL_0e153280_4_k_cu_b35867cd6thrust24THRUST_300001_SM_1000_NS12placeholders3_10E,@object
	.size		_ZN34_INTERNAL_0e153280_4_k_cu_b35867cd6thrust24THRUST_300001_SM_1000_NS12placeholders3_10E,(_ZN34_INTERNAL_0e153280_4_k_cu_b35867cd4cuda3std3__48in_placeE - _ZN34_INTERNAL_0e153280_4_k_cu_b35867cd6thrust24THRUST_300001_SM_1000_NS12placeholders3_10E)
_ZN34_INTERNAL_0e153280_4_k_cu_b35867cd6thrust24THRUST_300001_SM_1000_NS12placeholders3_10E:
	.zero		1
	.type		_ZN34_INTERNAL_0e153280_4_k_cu_b35867cd4cuda3std3__48in_placeE,@object
	.size		_ZN34_INTERNAL_0e153280_4_k_cu_b35867cd4cuda3std3__48in_placeE,(_ZN34_INTERNAL_0e153280_4_k_cu_b35867cd4cuda3std6ranges3__45__cpo4sizeE - _ZN34_INTERNAL_0e153280_4_k_cu_b35867cd4cuda3std3__48in_placeE)
_ZN34_INTERNAL_0e153280_4_k_cu_b35867cd4cuda3std3__48in_placeE:
	.zero		1
	.type		_ZN34_INTERNAL_0e153280_4_k_cu_b35867cd4cuda3std6ranges3__45__cpo4sizeE,@object
	.size		_ZN34_INTERNAL_0e153280_4_k_cu_b35867cd4cuda3std6ranges3__45__cpo4sizeE,(_ZN34_INTERNAL_0e153280_4_k_cu_b35867cd6thrust24THRUST_300001_SM_1000_NS12placeholders2_2E - _ZN34_INTERNAL_0e153280_4_k_cu_b35867cd4cuda3std6ranges3__45__cpo4sizeE)
_ZN34_INTERNAL_0e153280_4_k_cu_b35867cd4cuda3std6ranges3__45__cpo4sizeE:
	.zero		1
	.type		_ZN34_INTERNAL_0e153280_4_k_cu_b35867cd6thrust24THRUST_300001_SM_1000_NS12placeholders2_2E,@object
	.size		_ZN34_INTERNAL_0e153280_4_k_cu_b35867cd6thrust24THRUST_300001_SM_1000_NS12placeholders2_2E,(_ZN34_INTERNAL_0e153280_4_k_cu_b35867cd4cuda3std3__45__cpo6cbeginE - _ZN34_INTERNAL_0e153280_4_k_cu_b35867cd6thrust24THRUST_300001_SM_1000_NS12placeholders2_2E)
_ZN34_INTERNAL_0e153280_4_k_cu_b35867cd6thrust24THRUST_300001_SM_1000_NS12placeholders2_2E:
	.zero		1
	.type		_ZN34_INTERNAL_0e153280_4_k_cu_b35867cd4cuda3std3__45__cpo6cbeginE,@object
	.size		_ZN34_INTERNAL_0e153280_4_k_cu_b35867cd4cuda3std3__45__cpo6cbeginE,(_ZN34_INTERNAL_0e153280_4_k_cu_b35867cd4cuda3std6ranges3__45__cpo6cbeginE - _ZN34_INTERNAL_0e153280_4_k_cu_b35867cd4cuda3std3__45__cpo6cbeginE)
_ZN34_INTERNAL_0e153280_4_k_cu_b35867cd4cuda3std3__45__cpo6cbeginE:
	.zero		1
	.type		_ZN34_INTERNAL_0e153280_4_k_cu_b35867cd4cuda3std6ranges3__45__cpo6cbeginE,@object
	.size		_ZN34_INTERNAL_0e153280_4_k_cu_b35867cd4cuda3std6ranges3__45__cpo6cbeginE,(_ZN34_INTERNAL_0e153280_4_k_cu_b35867cd6thrust24THRUST_300001_SM_1000_NS12placeholders2_6E - _ZN34_INTERNAL_0e153280_4_k_cu_b35867cd4cuda3std6ranges3__45__cpo6cbeginE)
_ZN34_INTERNAL_0e153280_4_k_cu_b35867cd4cuda3std6ranges3__45__cpo6cbeginE:
	.zero		1
	.type		_ZN34_INTERNAL_0e153280_4_k_cu_b35867cd6thrust24THRUST_300001_SM_1000_NS12placeholders2_6E,@object
	.size		_ZN34_INTERNAL_0e153280_4_k_cu_b35867cd6thrust24THRUST_300001_SM_1000_NS12placeholders2_6E,(_ZN34_INTERNAL_0e153280_4_k_cu_b35867cd4cuda3std3__45__cpo7crbeginE - _ZN34_INTERNAL_0e153280_4_k_cu_b35867cd6thrust24THRUST_300001_SM_1000_NS12placeholders2_6E)
_ZN34_INTERNAL_0e153280_4_k_cu_b35867cd6thrust24THRUST_300001_SM_1000_NS12placeholders2_6E:
	.zero		1
	.type		_ZN34_INTERNAL_0e153280_4_k_cu_b35867cd4cuda3std3__45__cpo7crbeginE,@object
	.size		_ZN34_INTERNAL_0e153280_4_k_cu_b35867cd4cuda3std3__45__cpo7crbeginE,(_ZN34_INTERNAL_0e153280_4_k_cu_b35867cd4cuda3std6ranges3__45__cpo4nextE - _ZN34_INTERNAL_0e153280_4_k_cu_b35867cd4cuda3std3__45__cpo7crbeginE)
_ZN34_INTERNAL_0e153280_4_k_cu_b35867cd4cuda3std3__45__cpo7crbeginE:
	.zero		1
	.type		_ZN34_INTERNAL_0e153280_4_k_cu_b35867cd4cuda3std6ranges3__45__cpo4nextE,@object
	.size		_ZN34_INTERNAL_0e153280_4_k_cu_b35867cd4cuda3std6ranges3__45__cpo4nextE,(_ZN34_INTERNAL_0e153280_4_k_cu_b35867cd4cuda3std6ranges3__45__cpo4swapE - _ZN34_INTERNAL_0e153280_4_k_cu_b35867cd4cuda3std6ranges3__45__cpo4nextE)
_ZN34_INTERNAL_0e153280_4_k_cu_b35867cd4cuda3std6ranges3__45__cpo4nextE:
	.zero		1
	.type		_ZN34_INTERNAL_0e153280_4_k_cu_b35867cd4cuda3std6ranges3__45__cpo4swapE,@object
	.size		_ZN34_INTERNAL_0e153280_4_k_cu_b35867cd4cuda3std6ranges3__45__cpo4swapE,(_ZN34_INTERNAL_0e153280_4_k_cu_b35867cd6thrust24THRUST_300001_SM_1000_NS8cuda_cub10par_nosyncE - _ZN34_INTERNAL_0e153280_4_k_cu_b35867cd4cuda3std6ranges3__45__cpo4swapE)
_ZN34_INTERNAL_0e153280_4_k_cu_b35867cd4cuda3std6ranges3__45__cpo4swapE:
	.zero		1
	.type		_ZN34_INTERNAL_0e153280_4_k_cu_b35867cd6thrust24THRUST_300001_SM_1000_NS8cuda_cub10par_nosyncE,@object
	.size		_ZN34_INTERNAL_0e153280_4_k_cu_b35867cd6thrust24THRUST_300001_SM_1000_NS8cuda_cub10par_nosyncE,(_ZN34_INTERNAL_0e153280_4_k_cu_b35867cd6thrust24THRUST_300001_SM_1000_NS3seqE - _ZN34_INTERNAL_0e153280_4_k_cu_b35867cd6thrust24THRUST_300001_SM_1000_NS8cuda_cub10par_nosyncE)
_ZN34_INTERNAL_0e153280_4_k_cu_b35867cd6thrust24THRUST_300001_SM_1000_NS8cuda_cub10par_nosyncE:
	.zero		1
	.type		_ZN34_INTERNAL_0e153280_4_k_cu_b35867cd6thrust24THRUST_300001_SM_1000_NS3seqE,@object
	.size		_ZN34_INTERNAL_0e153280_4_k_cu_b35867cd6thrust24THRUST_300001_SM_1000_NS3seqE,(_ZN34_INTERNAL_0e153280_4_k_cu_b35867cd4cuda3std3__420unreachable_sentinelE - _ZN34_INTERNAL_0e153280_4_k_cu_b35867cd6thrust24THRUST_300001_SM_1000_NS3seqE)
_ZN34_INTERNAL_0e153280_4_k_cu_b35867cd6thrust24THRUST_300001_SM_1000_NS3seqE:
	.zero		1
	.type		_ZN34_INTERNAL_0e153280_4_k_cu_b35867cd4cuda3std3__420unreachable_sentinelE,@object
	.size		_ZN34_INTERNAL_0e153280_4_k_cu_b35867cd4cuda3std3__420unreachable_sentinelE,(_ZN34_INTERNAL_0e153280_4_k_cu_b35867cd4cuda3std6ranges3__45__cpo5ssizeE - _ZN34_INTERNAL_0e153280_4_k_cu_b35867cd4cuda3std3__420unreachable_sentinelE)
_ZN34_INTERNAL_0e153280_4_k_cu_b35867cd4cuda3std3__420unreachable_sentinelE:
	.zero		1
	.type		_ZN34_INTERNAL_0e153280_4_k_cu_b35867cd4cuda3std6ranges3__45__cpo5ssizeE,@object
	.size		_ZN34_INTERNAL_0e153280_4_k_cu_b35867cd4cuda3std6ranges3__45__cpo5ssizeE,(_ZN34_INTERNAL_0e153280_4_k_cu_b35867cd6thrust24THRUST_300001_SM_1000_NS12placeholders2_3E - _ZN34_INTERNAL_0e153280_4_k_cu_b35867cd4cuda3std6ranges3__45__cpo5ssizeE)
_ZN34_INTERNAL_0e153280_4_k_cu_b35867cd4cuda3std6ranges3__45__cpo5ssizeE:
	.zero		1
	.type		_ZN34_INTERNAL_0e153280_4_k_cu_b35867cd6thrust24THRUST_300001_SM_1000_NS12placeholders2_3E,@object
	.size		_ZN34_INTERNAL_0e153280_4_k_cu_b35867cd6thrust24THRUST_300001_SM_1000_NS12placeholders2_3E,(_ZN34_INTERNAL_0e153280_4_k_cu_b35867cd4cuda3std3__45__cpo4cendE - _ZN34_INTERNAL_0e153280_4_k_cu_b35867cd6thrust24THRUST_300001_SM_1000_NS12placeholders2_3E)
_ZN34_INTERNAL_0e153280_4_k_cu_b35867cd6thrust24THRUST_300001_SM_1000_NS12placeholders2_3E:
	.zero		1
	.type		_ZN34_INTERNAL_0e153280_4_k_cu_b35867cd4cuda3std3__45__cpo4cendE,@object
	.size		_ZN34_INTERNAL_0e153280_4_k_cu_b35867cd4cuda3std3__45__cpo4cendE,(_ZN34_INTERNAL_0e153280_4_k_cu_b35867cd4cuda3std6ranges3__45__cpo4cendE - _ZN34_INTERNAL_0e153280_4_k_cu_b35867cd4cuda3std3__45__cpo4cendE)
_ZN34_INTERNAL_0e153280_4_k_cu_b35867cd4cuda3std3__45__cpo4cendE:
	.zero		1
	.type		_ZN34_INTERNAL_0e153280_4_k_cu_b35867cd4cuda3std6ranges3__45__cpo4cendE,@object
	.size		_ZN34_INTERNAL_0e153280_4_k_cu_b35867cd4cuda3std6ranges3__45__cpo4cendE,(_ZN34_INTERNAL_0e153280_4_k_cu_b35867cd6thrust24THRUST_300001_SM_1000_NS12placeholders2_7E - _ZN34_INTERNAL_0e153280_4_k_cu_b35867cd4cuda3std6ranges3__45__cpo4cendE)
_ZN34_INTERNAL_0e153280_4_k_cu_b35867cd4cuda3std6ranges3__45__cpo4cendE:
	.zero		1
	.type		_ZN34_INTERNAL_0e153280_4_k_cu_b35867cd6thrust24THRUST_300001_SM_1000_NS12placeholders2_7E,@object
	.size		_ZN34_INTERNAL_0e153280_4_k_cu_b35867cd6thrust24THRUST_300001_SM_1000_NS12placeholders2_7E,(_ZN34_INTERNAL_0e153280_4_k_cu_b35867cd4cuda3std3__45__cpo5crendE - _ZN34_INTERNAL_0e153280_4_k_cu_b35867cd6thrust24THRUST_300001_SM_1000_NS12placeholders2_7E)
_ZN34_INTERNAL_0e153280_4_k_cu_b35867cd6thrust24THRUST_300001_SM_1000_NS12placeholders2_7E:
	.zero		1
	.type		_ZN34_INTERNAL_0e153280_4_k_cu_b35867cd4cuda3std3__45__cpo5crendE,@object
	.size		_ZN34_INTERNAL_0e153280_4_k_cu_b35867cd4cuda3std3__45__cpo5crendE,(_ZN34_INTERNAL_0e153280_4_k_cu_b35867cd4cuda3std6ranges3__45__cpo4prevE - _ZN34_INTERNAL_0e153280_4_k_cu_b35867cd4cuda3std3__45__cpo5crendE)
_ZN34_INTERNAL_0e153280_4_k_cu_b35867cd4cuda3std3__45__cpo5crendE:
	.zero		1
	.type		_ZN34_INTERNAL_0e153280_4_k_cu_b35867cd4cuda3std6ranges3__45__cpo4prevE,@object
	.size		_ZN34_INTERNAL_0e153280_4_k_cu_b35867cd4cuda3std6ranges3__45__cpo4prevE,(_ZN34_INTERNAL_0e153280_4_k_cu_b35867cd4cuda3std6ranges3__45__cpo9iter_moveE - _ZN34_INTERNAL_0e153280_4_k_cu_b35867cd4cuda3std6ranges3__45__cpo4prevE)
_ZN34_INTERNAL_0e153280_4_k_cu_b35867cd4cuda3std6ranges3__45__cpo4prevE:
	.zero		1
	.type		_ZN34_INTERNAL_0e153280_4_k_cu_b35867cd4cuda3std6ranges3__45__cpo9iter_moveE,@object
	.size		_ZN34_INTERNAL_0e153280_4_k_cu_b35867cd4cuda3std6ranges3__45__cpo9iter_moveE,(_ZN34_INTERNAL_0e153280_4_k_cu_b35867cd6thrust24THRUST_300001_SM_1000_NS6system6detail10sequential3seqE - _ZN34_INTERNAL_0e153280_4_k_cu_b35867cd4cuda3std6ranges3__45__cpo9iter_moveE)
_ZN34_INTERNAL_0e153280_4_k_cu_b35867cd4cuda3std6ranges3__45__cpo9iter_moveE:
	.zero		1
	.type		_ZN34_INTERNAL_0e153280_4_k_cu_b35867cd6thrust24THRUST_300001_SM_1000_NS6system6detail10sequential3seqE,@object
	.size		_ZN34_INTERNAL_0e153280_4_k_cu_b35867cd6thrust24THRUST_300001_SM_1000_NS6system6detail10sequential3seqE,(_ZN34_INTERNAL_0e153280_4_k_cu_b35867cd6thrust24THRUST_300001_SM_1000_NS12placeholders2_9E - _ZN34_INTERNAL_0e153280_4_k_cu_b35867cd6thrust24THRUST_300001_SM_1000_NS6system6detail10sequential3seqE)
_ZN34_INTERNAL_0e153280_4_k_cu_b35867cd6thrust24THRUST_300001_SM_1000_NS6system6detail10sequential3seqE:
	.zero		1
	.type		_ZN34_INTERNAL_0e153280_4_k_cu_b35867cd6thrust24THRUST_300001_SM_1000_NS12placeholders2_9E,@object
	.size		_ZN34_INTERNAL_0e153280_4_k_cu_b35867cd6thrust24THRUST_300001_SM_1000_NS12placeholders2_9E,(_ZN34_INTERNAL_0e153280_4_k_cu_b35867cd4cuda3std3__419piecewise_constructE - _ZN34_INTERNAL_0e153280_4_k_cu_b35867cd6thrust24THRUST_300001_SM_1000_NS12placeholders2_9E)
_ZN34_INTERNAL_0e153280_4_k_cu_b35867cd6thrust24THRUST_300001_SM_1000_NS12placeholders2_9E:
	.zero		1
	.type		_ZN34_INTERNAL_0e153280_4_k_cu_b35867cd4cuda3std3__419piecewise_constructE,@object
	.size		_ZN34_INTERNAL_0e153280_4_k_cu_b35867cd4cuda3std3__419piecewise_constructE,(_ZN34_INTERNAL_0e153280_4_k_cu_b35867cd4cuda3std6ranges3__45__cpo5cdataE - _ZN34_INTERNAL_0e153280_4_k_cu_b35867cd4cuda3std3__419piecewise_constructE)
_ZN34_INTERNAL_0e153280_4_k_cu_b35867cd4cuda3std3__419piecewise_constructE:
	.zero		1
	.type		_ZN34_INTERNAL_0e153280_4_k_cu_b35867cd4cuda3std6ranges3__45__cpo5cdataE,@object
	.size		_ZN34_INTERNAL_0e153280_4_k_cu_b35867cd4cuda3std6ranges3__45__cpo5cdataE,(_ZN34_INTERNAL_0e153280_4_k_cu_b35867cd6thrust24THRUST_300001_SM_1000_NS12placeholders2_1E - _ZN34_INTERNAL_0e153280_4_k_cu_b35867cd4cuda3std6ranges3__45__cpo5cdataE)
_ZN34_INTERNAL_0e153280_4_k_cu_b35867cd4cuda3std6ranges3__45__cpo5cdataE:
	.zero		1
	.type		_ZN34_INTERNAL_0e153280_4_k_cu_b35867cd6thrust24THRUST_300001_SM_1000_NS12placeholders2_1E,@object
	.size		_ZN34_INTERNAL_0e153280_4_k_cu_b35867cd6thrust24THRUST_300001_SM_1000_NS12placeholders2_1E,(_ZN34_INTERNAL_0e153280_4_k_cu_b35867cd4cuda3std3__45__cpo3endE - _ZN34_INTERNAL_0e153280_4_k_cu_b35867cd6thrust24THRUST_300001_SM_1000_NS12placeholders2_1E)
_ZN34_INTERNAL_0e153280_4_k_cu_b35867cd6thrust24THRUST_300001_SM_1000_NS12placeholders2_1E:
	.zero		1
	.type		_ZN34_INTERNAL_0e153280_4_k_cu_b35867cd4cuda3std3__45__cpo3endE,@object
	.size		_ZN34_INTERNAL_0e153280_4_k_cu_b35867cd4cuda3std3__45__cpo3endE,(_ZN34_INTERNAL_0e153280_4_k_cu_b35867cd4cuda3std6ranges3__45__cpo3endE - _ZN34_INTERNAL_0e153280_4_k_cu_b35867cd4cuda3std3__45__cpo3endE)
_ZN34_INTERNAL_0e153280_4_k_cu_b35867cd4cuda3std3__45__cpo3endE:
	.zero		1
	.type		_ZN34_INTERNAL_0e153280_4_k_cu_b35867cd4cuda3std6ranges3__45__cpo3endE,@object
	.size		_ZN34_INTERNAL_0e153280_4_k_cu_b35867cd4cuda3std6ranges3__45__cpo3endE,(_ZN34_INTERNAL_0e153280_4_k_cu_b35867cd6thrust24THRUST_300001_SM_1000_NS12placeholders2_5E - _ZN34_INTERNAL_0e153280_4_k_cu_b35867cd4cuda3std6ranges3__45__cpo3endE)
_ZN34_INTERNAL_0e153280_4_k_cu_b35867cd4cuda3std6ranges3__45__cpo3endE:
	.zero		1
	.type		_ZN34_INTERNAL_0e153280_4_k_cu_b35867cd6thrust24THRUST_300001_SM_1000_NS12placeholders2_5E,@object
	.size		_ZN34_INTERNAL_0e153280_4_k_cu_b35867cd6thrust24THRUST_300001_SM_1000_NS12placeholders2_5E,(_ZN34_INTERNAL_0e153280_4_k_cu_b35867cd4cuda3std3__45__cpo4rendE - _ZN34_INTERNAL_0e153280_4_k_cu_b35867cd6thrust24THRUST_300001_SM_1000_NS12placeholders2_5E)
_ZN34_INTERNAL_0e153280_4_k_cu_b35867cd6thrust24THRUST_300001_SM_1000_NS12placeholders2_5E:
	.zero		1
	.type		_ZN34_INTERNAL_0e153280_4_k_cu_b35867cd4cuda3std3__45__cpo4rendE,@object
	.size		_ZN34_INTERNAL_0e153280_4_k_cu_b35867cd4cuda3std3__45__cpo4rendE,(_ZN34_INTERNAL_0e153280_4_k_cu_b35867cd4cuda3std6ranges3__45__cpo9iter_swapE - _ZN34_INTERNAL_0e153280_4_k_cu_b35867cd4cuda3std3__45__cpo4rendE)
_ZN34_INTERNAL_0e153280_4_k_cu_b35867cd4cuda3std3__45__cpo4rendE:
	.zero		1
	.type		_ZN34_INTERNAL_0e153280_4_k_cu_b35867cd4cuda3std6ranges3__45__cpo9iter_swapE,@object
	.size		_ZN34_INTERNAL_0e153280_4_k_cu_b35867cd4cuda3std6ranges3__45__cpo9iter_swapE,(_ZN34_INTERNAL_0e153280_4_k_cu_b35867cd4cuda3std3__48unexpectE - _ZN34_INTERNAL_0e153280_4_k_cu_b35867cd4cuda3std6ranges3__45__cpo9iter_swapE)
_ZN34_INTERNAL_0e153280_4_k_cu_b35867cd4cuda3std6ranges3__45__cpo9iter_swapE:
	.zero		1
	.type		_ZN34_INTERNAL_0e153280_4_k_cu_b35867cd4cuda3std3__48unexpectE,@object
	.size		_ZN34_INTERNAL_0e153280_4_k_cu_b35867cd4cuda3std3__48unexpectE,(_ZN34_INTERNAL_0e153280_4_k_cu_b35867cd6thrust24THRUST_300001_SM_1000_NS8cuda_cub3parE - _ZN34_INTERNAL_0e153280_4_k_cu_b35867cd4cuda3std3__48unexpectE)
_ZN34_INTERNAL_0e153280_4_k_cu_b35867cd4cuda3std3__48unexpectE:
	.zero		1
	.type		_ZN34_INTERNAL_0e153280_4_k_cu_b35867cd6thrust24THRUST_300001_SM_1000_NS8cuda_cub3parE,@object
	.size		_ZN34_INTERNAL_0e153280_4_k_cu_b35867cd6thrust24THRUST_300001_SM_1000_NS8cuda_cub3parE,(.L_29 - _ZN34_INTERNAL_0e153280_4_k_cu_b35867cd6thrust24THRUST_300001_SM_1000_NS8cuda_cub3parE)
_ZN34_INTERNAL_0e153280_4_k_cu_b35867cd6thrust24THRUST_300001_SM_1000_NS8cuda_cub3parE:
	.zero		1
.L_29:


//--------------------- .nv.constant0._ZN3cub18CUB_300001_SM_10006detail11EmptyKernelIvEEvv --------------------------
	.section	.nv.constant0._ZN3cub18CUB_300001_SM_10006detail11EmptyKernelIvEEvv,"a",@progbits
	.sectionflags	@""
	.align	4
.nv.constant0._ZN3cub18CUB_300001_SM_10006detail11EmptyKernelIvEEvv:
	.zero		896


//--------------------- .nv.constant0._Z19relabelImage_kernelPjiiiPKjS1_i --------------------------
	.section	.nv.constant0._Z19relabelImage_kernelPjiiiPKjS1_i,"a",@progbits
	.sectionflags	@""
	.align	4
.nv.constant0._Z19relabelImage_kernelPjiiiPKjS1_i:
	.zero		940


//--------------------- .nv.constant0._Z25collectUniqueRoots_kernelPKjiiiS0_PjPb --------------------------
	.section	.nv.constant0._Z25collectUniqueRoots_kernelPKjiiiS0_PjPb,"a",@progbits
	.sectionflags	@""
	.align	4
.nv.constant0._Z25collectUniqueRoots_kernelPKjiiiS0_PjPb:
	.zero		944


//--------------------- .nv.constant0._Z22pathCompression_kernelPji --------------------------
	.section	.nv.constant0._Z22pathCompression_kernelPji,"a",@progbits
	.sectionflags	@""
	.align	4
.nv.constant0._Z22pathCompression_kernelPji:
	.zero		908


//--------------------- .nv.constant0._Z24buildConnectivity_kernelPKjiiiPjPi --------------------------
	.section	.nv.constant0._Z24buildConnectivity_kernelPKjiiiPjPi,"a",@progbits
	.sectionflags	@""
	.align	4
.nv.constant0._Z24buildConnectivity_kernelPKjiiiPjPi:
	.zero		936


//--------------------- .nv.constant0._Z20initUnionFind_kernelPjPii --------------------------
	.section	.nv.constant0._Z20initUnionFind_kernelPjPii,"a",@progbits
	.sectionflags	@""
	.align	4
.nv.constant0._Z20initUnionFind_kernelPjPii:
	.zero		916


//--------------------- SYMBOLS --------------------------

	.type		.nv.reservedSmem.offset0,@object
	.size		.nv.reservedSmem.offset0,0x4
